// auto-generated by cutlass_sweep.gemm — config: {"arch": "sm_100", "cluster_m": 1, "cluster_n": 1, "dtype": "e4m3", "dtype_b": "e4m3", "layout": "nt", "stages": 3, "tile_k": 64, "tile_m": 128, "tile_n": 64}
#include "cutlass/cutlass.h"
#include "cutlass/gemm/collective/collective_builder.hpp"
#include "cutlass/gemm/device/gemm_universal_adapter.h"
#include "cutlass/gemm/kernel/gemm_universal.hpp"
#include "cutlass/epilogue/collective/collective_builder.hpp"

using ElemA = cutlass::float_e4m3_t;
using ElemB = cutlass::float_e4m3_t;
using ElemCD = cutlass::float_e4m3_t;
using Acc  = float;
using TileShape    = cute::Shape<cute::_128, cute::_64, cute::_64>;
using ClusterShape = cute::Shape<cute::_1, cute::_1, cute::_1>;

using CollectiveEpilogue = typename cutlass::epilogue::collective::CollectiveBuilder<
    cutlass::arch::Sm100, cutlass::arch::OpClassTensorOp,
    TileShape, ClusterShape,
    cutlass::epilogue::collective::EpilogueTileAuto,
    Acc, Acc,
    ElemCD, cutlass::layout::RowMajor, 128 / cutlass::sizeof_bits<ElemCD>::value,
    ElemCD, cutlass::layout::RowMajor, 128 / cutlass::sizeof_bits<ElemCD>::value,
    cutlass::epilogue::collective::EpilogueScheduleAuto
  >::CollectiveOp;

using CollectiveMainloop = typename cutlass::gemm::collective::CollectiveBuilder<
    cutlass::arch::Sm100, cutlass::arch::OpClassTensorOp,
    ElemA, cutlass::layout::RowMajor, 128 / cutlass::sizeof_bits<ElemA>::value,
    ElemB, cutlass::layout::ColumnMajor, 128 / cutlass::sizeof_bits<ElemB>::value,
    Acc,
    TileShape, ClusterShape,
    cutlass::gemm::collective::StageCount<3>,
    cutlass::gemm::collective::KernelScheduleAuto
  >::CollectiveOp;

using GemmKernel = cutlass::gemm::kernel::GemmUniversal<
    cute::Shape<int,int,int,int>,
    CollectiveMainloop,
    CollectiveEpilogue
>;
using Gemm = cutlass::gemm::device::GemmUniversalAdapter<GemmKernel>;

// Force the device kernel symbol into the cubin without needing a host main.
auto* _anchor = &cutlass::device_kernel<GemmKernel>;


// ===== COMPILED SASS (sm_100a) =====

	.target	sm_100a

	.elftype	@"ET_EXEC"


//--------------------- .note.nv.tkinfo           --------------------------
	.section	.note.nv.tkinfo,"",@"SHT_NOTE"
	.sectionflags	@"SHF_NOTE_NV_TKINFO"
	.tkinfo
        /*0018*/ 	.word	0x00000002
        /*0030*/ 	.string	""
        /*0030*/ 	.string	"ptxas"
        /*0030*/ 	.string	"Cuda compilation tools, release 13.0, V13.0.88"
        /*0030*/ 	.string	"Build cuda_13.0.r13.0/compiler.36424714_0"
        /*0030*/ 	.string	"-arch sm_100a -m 64 "



//--------------------- .note.nv.cuinfo           --------------------------
	.section	.note.nv.cuinfo,"",@"SHT_NOTE"
	.sectionflags	@"SHF_NOTE_NV_CUINFO"
        /*0018*/ 	.short	0x0002
        /*001a*/ 	.short	0x0064
        /*001c*/ 	.short	0x0082
	.zero		2


//--------------------- .nv.info                  --------------------------
	.section	.nv.info,"",@"SHT_CUDA_INFO"
	.align	4


	//----- nvinfo : EIATTR_REGCOUNT
	.align		4
        /*0000*/ 	.byte	0x04, 0x2f
        /*0002*/ 	.short	(.L_19 - .L_18)
	.align		4
.L_18:
        /*0004*/ 	.word	index@(_ZN7cutlass13device_kernelINS_4gemm6kernel13GemmUniversalIN4cute5tupleIJiiiiEEENS1_10collective13CollectiveMmaINS1_35MainloopSm100TmaUmmaWarpSpecializedILi3ELi2ELi4ENS5_IJNS4_1CILi1EEESB_SB_EEEEENS5_IJNSA_ILi128EEENSA_ILi64EEESF_EEENS_12float_e4m3_tENS5_IJlSB_lEEESH_SI_NS4_8TiledMMAINS4_8MMA_AtomIJNS4_10MMA_TraitsINS4_19SM100_MMA_F8F6F4_SSEJSH_SH_fSE_SF_NS4_17integral_constantINS4_4UMMA5MajorELSP_0EEESQ_NSN_INSO_7ScaleInELSR_0EEESS_EEEEEENS4_6LayoutISC_NS5_IJNSA_ILi0EEESW_SW_EEEEENS5_IJNS4_10UnderscoreESZ_SZ_EEEEENS4_13SM90_TMA_LOADENS4_14ComposedLayoutINS4_7SwizzleILi2ELi4ELi3EEENS4_18smem_ptr_flag_bitsILi8EEENSV_INS5_IJNSA_ILi8EEESF_EEENS5_IJSF_SB_EEEEEEEvNS4_8identityES12_S1C_vS1D_EENS_8epilogue10collective18CollectiveEpilogueINS1F_23Sm100TmaWarpSpecializedILi1ELi1ELi64ELb0ELb0EEEJSG_NS5_IJNSV_ISE_SB_EENSV_ISF_SB_EEEEESH_SI_SH_SI_NS1F_6fusion15FusionCallbacksIS1J_NS1N_17LinearCombinationISH_fSH_fLNS_15FloatRoundStyleE2EEESG_S1M_JEEENS4_5SM1004TMEM4LOAD26SM100_TMEM_LOAD_32dp32b64xES12_S1C_NS4_39AutoVectorizingCopyWithAssumedAlignmentILi128EEENS4_14SM90_TMA_STOREES1C_S1Y_S1Y_EEEvvEEEEvNT_6ParamsE)
        /*0008*/ 	.word	0x000000c2


	//----- nvinfo : EIATTR_FRAME_SIZE
	.align		4
.L_19:
        /*000c*/ 	.byte	0x04, 0x11
        /*000e*/ 	.short	(.L_21 - .L_20)
	.align		4
.L_20:
        /*0010*/ 	.word	index@($__internal_2_$__cuda_sm10x_tcgen05_guardrail_trap_unallocated_columns_being_dealloced)
        /*0014*/ 	.word	0x00000000


	//----- nvinfo : EIATTR_FRAME_SIZE
	.align		4
.L_21:
        /*0018*/ 	.byte	0x04, 0x11
        /*001a*/ 	.short	(.L_23 - .L_22)
	.align		4
.L_22:
        /*001c*/ 	.word	index@($__internal_1_$__cuda_sm10x_tcgen05_guardrail_trap_phase_invalid_during_alloc)
        /*0020*/ 	.word	0x00000000


	//----- nvinfo : EIATTR_FRAME_SIZE
	.align		4
.L_23:
        /*0024*/ 	.byte	0x04, 0x11
        /*0026*/ 	.short	(.L_25 - .L_24)
	.align		4
.L_24:
        /*0028*/ 	.word	index@($__internal_0_$__cuda_sm10x_tcgen05_guardrail_trap_col_being_dealloced_not_returned_by_alloc)
        /*002c*/ 	.word	0x00000000


	//----- nvinfo : EIATTR_FRAME_SIZE
	.align		4
.L_25:
        /*0030*/ 	.byte	0x04, 0x11
        /*0032*/ 	.short	(.L_27 - .L_26)
	.align		4
.L_26:
        /*0034*/ 	.word	index@(_ZN7cutlass13device_kernelINS_4gemm6kernel13GemmUniversalIN4cute5tupleIJiiiiEEENS1_10collective13CollectiveMmaINS1_35MainloopSm100TmaUmmaWarpSpecializedILi3ELi2ELi4ENS5_IJNS4_1CILi1EEESB_SB_EEEEENS5_IJNSA_ILi128EEENSA_ILi64EEESF_EEENS_12float_e4m3_tENS5_IJlSB_lEEESH_SI_NS4_8TiledMMAINS4_8MMA_AtomIJNS4_10MMA_TraitsINS4_19SM100_MMA_F8F6F4_SSEJSH_SH_fSE_SF_NS4_17integral_constantINS4_4UMMA5MajorELSP_0EEESQ_NSN_INSO_7ScaleInELSR_0EEESS_EEEEEENS4_6LayoutISC_NS5_IJNSA_ILi0EEESW_SW_EEEEENS5_IJNS4_10UnderscoreESZ_SZ_EEEEENS4_13SM90_TMA_LOADENS4_14ComposedLayoutINS4_7SwizzleILi2ELi4ELi3EEENS4_18smem_ptr_flag_bitsILi8EEENSV_INS5_IJNSA_ILi8EEESF_EEENS5_IJSF_SB_EEEEEEEvNS4_8identityES12_S1C_vS1D_EENS_8epilogue10collective18CollectiveEpilogueINS1F_23Sm100TmaWarpSpecializedILi1ELi1ELi64ELb0ELb0EEEJSG_NS5_IJNSV_ISE_SB_EENSV_ISF_SB_EEEEESH_SI_SH_SI_NS1F_6fusion15FusionCallbacksIS1J_NS1N_17LinearCombinationISH_fSH_fLNS_15FloatRoundStyleE2EEESG_S1M_JEEENS4_5SM1004TMEM4LOAD26SM100_TMEM_LOAD_32dp32b64xES12_S1C_NS4_39AutoVectorizingCopyWithAssumedAlignmentILi128EEENS4_14SM90_TMA_STOREES1C_S1Y_S1Y_EEEvvEEEEvNT_6ParamsE)
        /*0038*/ 	.word	0x00000000


	//----- nvinfo : EIATTR_MIN_STACK_SIZE
	.align		4
.L_27:
        /*003c*/ 	.byte	0x04, 0x12
        /*003e*/ 	.short	(.L_29 - .L_28)
	.align		4
.L_28:
        /*0040*/ 	.word	index@(_ZN7cutlass13device_kernelINS_4gemm6kernel13GemmUniversalIN4cute5tupleIJiiiiEEENS1_10collective13CollectiveMmaINS1_35MainloopSm100TmaUmmaWarpSpecializedILi3ELi2ELi4ENS5_IJNS4_1CILi1EEESB_SB_EEEEENS5_IJNSA_ILi128EEENSA_ILi64EEESF_EEENS_12float_e4m3_tENS5_IJlSB_lEEESH_SI_NS4_8TiledMMAINS4_8MMA_AtomIJNS4_10MMA_TraitsINS4_19SM100_MMA_F8F6F4_SSEJSH_SH_fSE_SF_NS4_17integral_constantINS4_4UMMA5MajorELSP_0EEESQ_NSN_INSO_7ScaleInELSR_0EEESS_EEEEEENS4_6LayoutISC_NS5_IJNSA_ILi0EEESW_SW_EEEEENS5_IJNS4_10UnderscoreESZ_SZ_EEEEENS4_13SM90_TMA_LOADENS4_14ComposedLayoutINS4_7SwizzleILi2ELi4ELi3EEENS4_18smem_ptr_flag_bitsILi8EEENSV_INS5_IJNSA_ILi8EEESF_EEENS5_IJSF_SB_EEEEEEEvNS4_8identityES12_S1C_vS1D_EENS_8epilogue10collective18CollectiveEpilogueINS1F_23Sm100TmaWarpSpecializedILi1ELi1ELi64ELb0ELb0EEEJSG_NS5_IJNSV_ISE_SB_EENSV_ISF_SB_EEEEESH_SI_SH_SI_NS1F_6fusion15FusionCallbacksIS1J_NS1N_17LinearCombinationISH_fSH_fLNS_15FloatRoundStyleE2EEESG_S1M_JEEENS4_5SM1004TMEM4LOAD26SM100_TMEM_LOAD_32dp32b64xES12_S1C_NS4_39AutoVectorizingCopyWithAssumedAlignmentILi128EEENS4_14SM90_TMA_STOREES1C_S1Y_S1Y_EEEvvEEEEvNT_6ParamsE)
        /*0044*/ 	.word	0x00000000
.L_29:


//--------------------- .nv.compat                --------------------------
	.section	.nv.compat,"",@"SHT_CUDA_COMPAT_INFO"
	.align	4
        /*0000*/ 	.byte	0x02, 0x09, 0x01, 0x00, 0x02, 0x02, 0x02, 0x00, 0x02, 0x05, 0x05, 0x00, 0x03, 0x07, 0x01, 0x01
        /*0010*/ 	.byte	0x02, 0x03, 0x01, 0x00, 0x02, 0x06, 0x01, 0x00, 0x04, 0x0b, 0x08, 0x00, 0x09, 0x00, 0x00, 0x00
        /*0020*/ 	.byte	0x00, 0x00, 0x00, 0x00


//--------------------- .nv.info._ZN7cutlass13device_kernelINS_4gemm6kernel13GemmUniversalIN4cute5tupleIJiiiiEEENS1_10collective13CollectiveMmaINS1_35MainloopSm100TmaUmmaWarpSpecializedILi3ELi2ELi4ENS5_IJNS4_1CILi1EEESB_SB_EEEEENS5_IJNSA_ILi128EEENSA_ILi64EEESF_EEENS_12float_e4m3_tENS5_IJlSB_lEEESH_SI_NS4_8TiledMMAINS4_8MMA_AtomIJNS4_10MMA_TraitsINS4_19SM100_MMA_F8F6F4_SSEJSH_SH_fSE_SF_NS4_17integral_constantINS4_4UMMA5MajorELSP_0EEESQ_NSN_INSO_7ScaleInELSR_0EEESS_EEEEEENS4_6LayoutISC_NS5_IJNSA_ILi0EEESW_SW_EEEEENS5_IJNS4_10UnderscoreESZ_SZ_EEEEENS4_13SM90_TMA_LOADENS4_14ComposedLayoutINS4_7SwizzleILi2ELi4ELi3EEENS4_18smem_ptr_flag_bitsILi8EEENSV_INS5_IJNSA_ILi8EEESF_EEENS5_IJSF_SB_EEEEEEEvNS4_8identityES12_S1C_vS1D_EENS_8epilogue10collective18CollectiveEpilogueINS1F_23Sm100TmaWarpSpecializedILi1ELi1ELi64ELb0ELb0EEEJSG_NS5_IJNSV_ISE_SB_EENSV_ISF_SB_EEEEESH_SI_SH_SI_NS1F_6fusion15FusionCallbacksIS1J_NS1N_17LinearCombinationISH_fSH_fLNS_15FloatRoundStyleE2EEESG_S1M_JEEENS4_5SM1004TMEM4LOAD26SM100_TMEM_LOAD_32dp32b64xES12_S1C_NS4_39AutoVectorizingCopyWithAssumedAlignmentILi128EEENS4_14SM90_TMA_STOREES1C_S1Y_S1Y_EEEvvEEEEvNT_6ParamsE --------------------------
	.section	.nv.info._ZN7cutlass13device_kernelINS_4gemm6kernel13GemmUniversalIN4cute5tupleIJiiiiEEENS1_10collective13CollectiveMmaINS1_35MainloopSm100TmaUmmaWarpSpecializedILi3ELi2ELi4ENS5_IJNS4_1CILi1EEESB_SB_EEEEENS5_IJNSA_ILi128EEENSA_ILi64EEESF_EEENS_12float_e4m3_tENS5_IJlSB_lEEESH_SI_NS4_8TiledMMAINS4_8MMA_AtomIJNS4_10MMA_TraitsINS4_19SM100_MMA_F8F6F4_SSEJSH_SH_fSE_SF_NS4_17integral_constantINS4_4UMMA5MajorELSP_0EEESQ_NSN_INSO_7ScaleInELSR_0EEESS_EEEEEENS4_6LayoutISC_NS5_IJNSA_ILi0EEESW_SW_EEEEENS5_IJNS4_10UnderscoreESZ_SZ_EEEEENS4_13SM90_TMA_LOADENS4_14ComposedLayoutINS4_7SwizzleILi2ELi4ELi3EEENS4_18smem_ptr_flag_bitsILi8EEENSV_INS5_IJNSA_ILi8EEESF_EEENS5_IJSF_SB_EEEEEEEvNS4_8identityES12_S1C_vS1D_EENS_8epilogue10collective18CollectiveEpilogueINS1F_23Sm100TmaWarpSpecializedILi1ELi1ELi64ELb0ELb0EEEJSG_NS5_IJNSV_ISE_SB_EENSV_ISF_SB_EEEEESH_SI_SH_SI_NS1F_6fusion15FusionCallbacksIS1J_NS1N_17LinearCombinationISH_fSH_fLNS_15FloatRoundStyleE2EEESG_S1M_JEEENS4_5SM1004TMEM4LOAD26SM100_TMEM_LOAD_32dp32b64xES12_S1C_NS4_39AutoVectorizingCopyWithAssumedAlignmentILi128EEENS4_14SM90_TMA_STOREES1C_S1Y_S1Y_EEEvvEEEEvNT_6ParamsE,"",@"SHT_CUDA_INFO"
	.sectionflags	@""
	.align	4


	//----- nvinfo : EIATTR_CUDA_API_VERSION
	.align		4
        /*0000*/ 	.byte	0x04, 0x37
        /*0002*/ 	.short	(.L_31 - .L_30)
.L_30:
        /*0004*/ 	.word	0x00000082


	//----- nvinfo : EIATTR_KPARAM_INFO
	.align		4
.L_31:
        /*0008*/ 	.byte	0x04, 0x17
        /*000a*/ 	.short	(.L_33 - .L_32)
.L_32:
        /*000c*/ 	.word	0x00000000
        /*0010*/ 	.short	0x0000
        /*0012*/ 	.short	0x0000
        /*0014*/ 	.byte	0x00, 0xf0, 0x01, 0x20


	//----- nvinfo : EIATTR_AT_ENTRY_FRAGMENTS
	.align		4
.L_33:
        /*0018*/ 	.byte	0x04, 0x4f
        /*001a*/ 	.short	(.L_35 - .L_34)


	//   ....[0]....
.L_34:
        /*001c*/ 	.word	0x00000006


	//----- nvinfo : EIATTR_RESERVED_SMEM_USED
	.align		4
.L_35:
        /*0020*/ 	.byte	0x01, 0x41
	.zero		2


	//----- nvinfo : EIATTR_SPARSE_MMA_MASK
	.align		4
        /*0024*/ 	.byte	0x03, 0x50
        /*0026*/ 	.short	0x0000


	//----- nvinfo : EIATTR_TCGEN05_1CTA_USED
	.align		4
        /*0028*/ 	.byte	0x01, 0x51
	.zero		2


	//----- nvinfo : EIATTR_MAXREG_COUNT
	.align		4
        /*002c*/ 	.byte	0x03, 0x1b
        /*002e*/ 	.short	0x00ff


	//----- nvinfo : EIATTR_NUM_BARRIERS
	.align		4
        /*0030*/ 	.byte	0x02, 0x4c
        /*0032*/ 	.byte	0x07
	.zero		1


	//----- nvinfo : EIATTR_EXTERNS
	.align		4
        /*0034*/ 	.byte	0x04, 0x0f
        /*0036*/ 	.short	(.L_37 - .L_36)


	//   ....[0]....
	.align		4
.L_36:
        /*0038*/ 	.word	index@(__assertfail)


	//----- nvinfo : EIATTR_MERCURY_ISA_VERSION
	.align		4
.L_37:
        /*003c*/ 	.byte	0x03, 0x5f
        /*003e*/ 	.short	0x0101


	//----- nvinfo : EIATTR_INT_WARP_WIDE_INSTR_OFFSETS
	.align		4
        /*0040*/ 	.byte	0x04, 0x31
        /*0042*/ 	.short	(.L_39 - .L_38)


	//   ....[0]....
.L_38:
        /*0044*/ 	.word	0x00001d60


	//   ....[1]....
        /*0048*/ 	.word	0x00003640


	//   ....[2]....
        /*004c*/ 	.word	0x00003660


	//   ....[3]....
        /*0050*/ 	.word	0x00003690


	//   ....[4]....
        /*0054*/ 	.word	0x000040a0


	//   ....[5]....
        /*0058*/ 	.word	0x00004190


	//----- nvinfo : EIATTR_COOP_GROUP_MASK_REGIDS
	.align		4
.L_39:
        /*005c*/ 	.byte	0x04, 0x29
        /*005e*/ 	.short	(.L_41 - .L_40)


	//   ....[0]....
.L_40:
        /*0060*/ 	.word	0xffffffff


	//   ....[1]....
        /*0064*/ 	.word	0xffffffff


	//   ....[2]....
        /*0068*/ 	.word	0xffffffff


	//   ....[3]....
        /*006c*/ 	.word	0xffffffff


	//   ....[4]....
        /*0070*/ 	.word	0xffffffff


	//   ....[5]....
        /*0074*/ 	.word	0xffffffff


	//   ....[6]....
        /*0078*/ 	.word	0xffffffff


	//   ....[7]....
        /*007c*/ 	.word	0xffffffff


	//   ....[8]....
        /*0080*/ 	.word	0xffffffff


	//   ....[9]....
        /*0084*/ 	.word	0xffffffff


	//   ....[10]....
        /*0088*/ 	.word	0xffffffff


	//   ....[11]....
        /*008c*/ 	.word	0xffffffff


	//   ....[12]....
        /*0090*/ 	.word	0xffffffff


	//----- nvinfo : EIATTR_COOP_GROUP_INSTR_OFFSETS
	.align		4
.L_41:
        /*0094*/ 	.byte	0x04, 0x28
        /*0096*/ 	.short	(.L_43 - .L_42)


	//   ....[0]....
.L_42:
        /*0098*/ 	.word	0x00000090


	//   ....[1]....
        /*009c*/ 	.word	0x000004d0


	//   ....[2]....
        /*00a0*/ 	.word	0x00000620


	//   ....[3]....
        /*00a4*/ 	.word	0x00000760


	//   ....[4]....
        /*00a8*/ 	.word	0x00000860


	//   ....[5]....
        /*00ac*/ 	.word	0x000009d0


	//   ....[6]....
        /*00b0*/ 	.word	0x00000b70


	//   ....[7]....
        /*00b4*/ 	.word	0x00001c40


	//   ....[8]....
        /*00b8*/ 	.word	0x00002990


	//   ....[9]....
        /*00bc*/ 	.word	0x00002ba0


	//   ....[10]....
        /*00c0*/ 	.word	0x00002bd0


	//   ....[11]....
        /*00c4*/ 	.word	0x00003520


	//   ....[12]....
        /*00c8*/ 	.word	0x00003750


	//----- nvinfo : EIATTR_VRC_CTA_INIT_COUNT
	.align		4
.L_43:
        /*00cc*/ 	.byte	0x02, 0x4a
        /*00ce*/ 	.byte	0x80
	.zero		1


	//----- nvinfo : EIATTR_SYSCALL_OFFSETS
	.align		4
        /*00d0*/ 	.byte	0x04, 0x46
        /*00d2*/ 	.short	(.L_45 - .L_44)


	//   ....[0]....
.L_44:
        /*00d4*/ 	.word	0x00004b80


	//   ....[1]....
        /*00d8*/ 	.word	0x00004cc0


	//   ....[2]....
        /*00dc*/ 	.word	0x00005460


	//----- nvinfo : EIATTR_MBARRIER_INSTR_OFFSETS
	.align		4
.L_45:
        /*00e0*/ 	.byte	0x04, 0x39
        /*00e2*/ 	.short	(.L_47 - .L_46)


	//   ....[0]....
.L_46:
        /*00e4*/ 	.word	0x000005b0
        /*00e8*/ 	.word	0x000000ff
        /*00ec*/ 	.word	0x00000000
        /*00f0*/ 	.short	0x0100
        /*00f2*/ 	.byte	0x05
	.zero		1


	//   ....[1]....
        /*00f4*/ 	.word	0x000005c0
        /*00f8*/ 	.word	0x000000ff
        /*00fc*/ 	.word	0x00000018
        /*0100*/ 	.short	0x0100
        /*0102*/ 	.byte	0x05
	.zero		1


	//   ....[2]....
        /*0104*/ 	.word	0x000005d0
        /*0108*/ 	.word	0x000000ff
        /*010c*/ 	.word	0x00000008
        /*0110*/ 	.short	0x0100
        /*0112*/ 	.byte	0x05
	.zero		1


	//   ....[3]....
        /*0114*/ 	.word	0x000005e0
        /*0118*/ 	.word	0x000000ff
        /*011c*/ 	.word	0x00000020
        /*0120*/ 	.short	0x0100
        /*0122*/ 	.byte	0x05
	.zero		1


	//   ....[4]....
        /*0124*/ 	.word	0x000005f0
        /*0128*/ 	.word	0x000000ff
        /*012c*/ 	.word	0x00000010
        /*0130*/ 	.short	0x0100
        /*0132*/ 	.byte	0x05
	.zero		1


	//   ....[5]....
        /*0134*/ 	.word	0x00000600
        /*0138*/ 	.word	0x000000ff
        /*013c*/ 	.word	0x00000028
        /*0140*/ 	.short	0x0100
        /*0142*/ 	.byte	0x05
	.zero		1


	//   ....[6]....
        /*0144*/ 	.word	0x00000730
        /*0148*/ 	.word	0x000000ff
        /*014c*/ 	.word	0x00000030
        /*0150*/ 	.short	0x0100
        /*0152*/ 	.byte	0x06
	.zero		1


	//   ....[7]....
        /*0154*/ 	.word	0x00000740
        /*0158*/ 	.word	0x000000ff
        /*015c*/ 	.word	0x00000038
        /*0160*/ 	.short	0x0100
        /*0162*/ 	.byte	0x06
	.zero		1


	//   ....[8]....
        /*0164*/ 	.word	0x00000830
        /*0168*/ 	.word	0x000000ff
        /*016c*/ 	.word	0x00000040
        /*0170*/ 	.short	0x0100
        /*0172*/ 	.byte	0x05
	.zero		1


	//   ....[9]....
        /*0174*/ 	.word	0x00000840
        /*0178*/ 	.word	0x000000ff
        /*017c*/ 	.word	0x00000048
        /*0180*/ 	.short	0x0100
        /*0182*/ 	.byte	0x05
	.zero		1


	//   ....[10]....
        /*0184*/ 	.word	0x00000980
        /*0188*/ 	.word	0x000000ff
        /*018c*/ 	.word	0x00000050
        /*0190*/ 	.short	0x0100
        /*0192*/ 	.byte	0x05
	.zero		1


	//   ....[11]....
        /*0194*/ 	.word	0x00000990
        /*0198*/ 	.word	0x000000ff
        /*019c*/ 	.word	0x00000060
        /*01a0*/ 	.short	0x0100
        /*01a2*/ 	.byte	0x05
	.zero		1


	//   ....[12]....
        /*01a4*/ 	.word	0x000009a0
        /*01a8*/ 	.word	0x000000ff
        /*01ac*/ 	.word	0x00000058
        /*01b0*/ 	.short	0x0100
        /*01b2*/ 	.byte	0x05
	.zero		1


	//   ....[13]....
        /*01b4*/ 	.word	0x000009b0
        /*01b8*/ 	.word	0x000000ff
        /*01bc*/ 	.word	0x00000068
        /*01c0*/ 	.short	0x0100
        /*01c2*/ 	.byte	0x05
	.zero		1


	//   ....[14]....
        /*01c4*/ 	.word	0x00000ae0
        /*01c8*/ 	.word	0x000000ff
        /*01cc*/ 	.word	0x00000070
        /*01d0*/ 	.short	0x0100
        /*01d2*/ 	.byte	0x06
	.zero		1


	//   ....[15]....
        /*01d4*/ 	.word	0x00000af0
        /*01d8*/ 	.word	0x000000ff
        /*01dc*/ 	.word	0x00000090
        /*01e0*/ 	.short	0x0100
        /*01e2*/ 	.byte	0x06
	.zero		1


	//   ....[16]....
        /*01e4*/ 	.word	0x00000b00
        /*01e8*/ 	.word	0x000000ff
        /*01ec*/ 	.word	0x00000078
        /*01f0*/ 	.short	0x0100
        /*01f2*/ 	.byte	0x06
	.zero		1


	//   ....[17]....
        /*01f4*/ 	.word	0x00000b10
        /*01f8*/ 	.word	0x000000ff
        /*01fc*/ 	.word	0x00000098
        /*0200*/ 	.short	0x0100
        /*0202*/ 	.byte	0x06
	.zero		1


	//   ....[18]....
        /*0204*/ 	.word	0x00000b20
        /*0208*/ 	.word	0x000000ff
        /*020c*/ 	.word	0x00000080
        /*0210*/ 	.short	0x0100
        /*0212*/ 	.byte	0x06
	.zero		1


	//   ....[19]....
        /*0214*/ 	.word	0x00000b30
        /*0218*/ 	.word	0x000000ff
        /*021c*/ 	.word	0x000000a0
        /*0220*/ 	.short	0x0100
        /*0222*/ 	.byte	0x06
	.zero		1


	//   ....[20]....
        /*0224*/ 	.word	0x00000b40
        /*0228*/ 	.word	0x000000ff
        /*022c*/ 	.word	0x00000088
        /*0230*/ 	.short	0x0100
        /*0232*/ 	.byte	0x06
	.zero		1


	//   ....[21]....
        /*0234*/ 	.word	0x00000b50
        /*0238*/ 	.word	0x000000ff
        /*023c*/ 	.word	0x000000a8
        /*0240*/ 	.short	0x0100
        /*0242*/ 	.byte	0x06
	.zero		1


	//   ....[22]....
        /*0244*/ 	.word	0x00000c40
        /*0248*/ 	.word	0x000000ff
        /*024c*/ 	.word	0x000000b0
        /*0250*/ 	.short	0x0100
        /*0252*/ 	.byte	0x05
	.zero		1


	//   ....[23]....
        /*0254*/ 	.word	0x00000c50
        /*0258*/ 	.word	0x000000ff
        /*025c*/ 	.word	0x000000c0
        /*0260*/ 	.short	0x0100
        /*0262*/ 	.byte	0x05
	.zero		1


	//   ....[24]....
        /*0264*/ 	.word	0x00000c60
        /*0268*/ 	.word	0x000000ff
        /*026c*/ 	.word	0x000000b8
        /*0270*/ 	.short	0x0100
        /*0272*/ 	.byte	0x05
	.zero		1


	//   ....[25]....
        /*0274*/ 	.word	0x00000c70
        /*0278*/ 	.word	0x000000ff
        /*027c*/ 	.word	0x000000c8
        /*0280*/ 	.short	0x0100
        /*0282*/ 	.byte	0x05
	.zero		1


	//   ....[26]....
        /*0284*/ 	.word	0x00001540
        /*0288*/ 	.word	0x00000003
        /*028c*/ 	.word	0x000000c0
        /*0290*/ 	.short	0x010a
        /*0292*/ 	.byte	0xff
	.zero		1


	//   ....[27]....
        /*0294*/ 	.word	0x00001570
        /*0298*/ 	.word	0x00000003
        /*029c*/ 	.word	0x000000b0
        /*02a0*/ 	.short	0x0101
        /*02a2*/ 	.byte	0xff
	.zero		1


	//   ....[28]....
        /*02a4*/ 	.word	0x00001640
        /*02a8*/ 	.word	0x000000ff
        /*02ac*/ 	.word	0x00000018
        /*02b0*/ 	.short	0x010a
        /*02b2*/ 	.byte	0x08
	.zero		1


	//   ....[29]....
        /*02b4*/ 	.word	0x000016e0
        /*02b8*/ 	.word	0x000000ff
        /*02bc*/ 	.word	0x00000018
        /*02c0*/ 	.short	0x010a
        /*02c2*/ 	.byte	0x21
	.zero		1


	//   ....[30]....
        /*02c4*/ 	.word	0x00001830
        /*02c8*/ 	.word	0x000000ff
        /*02cc*/ 	.word	0x00000018
        /*02d0*/ 	.short	0x010a
        /*02d2*/ 	.byte	0x08
	.zero		1


	//   ....[31]....
        /*02d4*/ 	.word	0x00001940
        /*02d8*/ 	.word	0x000000ff
        /*02dc*/ 	.word	0x00000048
        /*02e0*/ 	.short	0x0101
        /*02e2*/ 	.byte	0x04
	.zero		1


	//   ....[32]....
        /*02e4*/ 	.word	0x00001960
        /*02e8*/ 	.word	0x000000ff
        /*02ec*/ 	.word	0x00000018
        /*02f0*/ 	.short	0x010a
        /*02f2*/ 	.byte	0x08
	.zero		1


	//   ....[33]....
        /*02f4*/ 	.word	0x000019e0
        /*02f8*/ 	.word	0x000000ff
        /*02fc*/ 	.word	0x00000018
        /*0300*/ 	.short	0x010a
        /*0302*/ 	.byte	0x11
	.zero		1


	//   ....[34]....
        /*0304*/ 	.word	0x00001b30
        /*0308*/ 	.word	0x000000ff
        /*030c*/ 	.word	0x00000018
        /*0310*/ 	.short	0x010a
        /*0312*/ 	.byte	0x08
	.zero		1


	//   ....[35]....
        /*0314*/ 	.word	0x00001c70
        /*0318*/ 	.word	0x00000002
        /*031c*/ 	.word	0x00000050
        /*0320*/ 	.short	0x010a
        /*0322*/ 	.byte	0xff
	.zero		1


	//   ....[36]....
        /*0324*/ 	.word	0x00001d30
        /*0328*/ 	.word	0x00000002
        /*032c*/ 	.word	0x00000000
        /*0330*/ 	.short	0x0101
        /*0332*/ 	.byte	0xff
	.zero		1


	//   ....[37]....
        /*0334*/ 	.word	0x00002290
        /*0338*/ 	.word	0x000000ff
        /*033c*/ 	.word	0x00000000
        /*0340*/ 	.short	0x010a
        /*0342*/ 	.byte	0x05
	.zero		1


	//   ....[38]....
        /*0344*/ 	.word	0x00002320
        /*0348*/ 	.word	0x000000ff
        /*034c*/ 	.word	0x00000000
        /*0350*/ 	.short	0x010a
        /*0352*/ 	.byte	0x05
	.zero		1


	//   ....[39]....
        /*0354*/ 	.word	0x000023c0
        /*0358*/ 	.word	0x00000000
        /*035c*/ 	.word	0x00000000
        /*0360*/ 	.short	0x010a
        /*0362*/ 	.byte	0xff
	.zero		1


	//   ....[40]....
        /*0364*/ 	.word	0x000024e0
        /*0368*/ 	.word	0x00000000
        /*036c*/ 	.word	0x000000b0
        /*0370*/ 	.short	0x010a
        /*0372*/ 	.byte	0xff
	.zero		1


	//   ....[41]....
        /*0374*/ 	.word	0x00002540
        /*0378*/ 	.word	0x00000004
        /*037c*/ 	.word	0x00000000
        /*0380*/ 	.short	0x0101
        /*0382*/ 	.byte	0xff
	.zero		1


	//   ....[42]....
        /*0384*/ 	.word	0x00002560
        /*0388*/ 	.word	0x000000ff
        /*038c*/ 	.word	0x00000060
        /*0390*/ 	.short	0x010a
        /*0392*/ 	.byte	0x05
	.zero		1


	//   ....[43]....
        /*0394*/ 	.word	0x00002680
        /*0398*/ 	.word	0x00000000
        /*039c*/ 	.word	0x00000050
        /*03a0*/ 	.short	0x010a
        /*03a2*/ 	.byte	0xff
	.zero		1


	//   ....[44]....
        /*03a4*/ 	.word	0x00002790
        /*03a8*/ 	.word	0x00000000
        /*03ac*/ 	.word	0x00000000
        /*03b0*/ 	.short	0x0101
        /*03b2*/ 	.byte	0xff
	.zero		1


	//   ....[45]....
        /*03b4*/ 	.word	0x00002820
        /*03b8*/ 	.word	0x000000ff
        /*03bc*/ 	.word	0x00000060
        /*03c0*/ 	.short	0x0106
        /*03c2*/ 	.byte	0x05
	.zero		1


	//   ....[46]....
        /*03c4*/ 	.word	0x00002840
        /*03c8*/ 	.word	0x000000ff
        /*03cc*/ 	.word	0x00000060
        /*03d0*/ 	.short	0x010a
        /*03d2*/ 	.byte	0x05
	.zero		1


	//   ....[47]....
        /*03d4*/ 	.word	0x000028d0
        /*03d8*/ 	.word	0x000000ff
        /*03dc*/ 	.word	0x00000060
        /*03e0*/ 	.short	0x0106
        /*03e2*/ 	.byte	0x04
	.zero		1


	//   ....[48]....
        /*03e4*/ 	.word	0x00002910
        /*03e8*/ 	.word	0x00000000
        /*03ec*/ 	.word	0x00000060
        /*03f0*/ 	.short	0x010a
        /*03f2*/ 	.byte	0xff
	.zero		1


	//   ....[49]....
        /*03f4*/ 	.word	0x00002e10
        /*03f8*/ 	.word	0x00000000
        /*03fc*/ 	.word	0x00000050
        /*0400*/ 	.short	0x010a
        /*0402*/ 	.byte	0xff
	.zero		1


	//   ....[50]....
        /*0404*/ 	.word	0x00002f20
        /*0408*/ 	.word	0x00000003
        /*040c*/ 	.word	0x00000000
        /*0410*/ 	.short	0x0101
        /*0412*/ 	.byte	0xff
	.zero		1


	//   ....[51]....
        /*0414*/ 	.word	0x00002f30
        /*0418*/ 	.word	0x000000ff
        /*041c*/ 	.word	0x00000000
        /*0420*/ 	.short	0x010a
        /*0422*/ 	.byte	0x04
	.zero		1


	//   ....[52]....
        /*0424*/ 	.word	0x00002f50
        /*0428*/ 	.word	0x000000ff
        /*042c*/ 	.word	0x00000090
        /*0430*/ 	.short	0x010a
        /*0432*/ 	.byte	0x08
	.zero		1


	//   ....[53]....
        /*0434*/ 	.word	0x00003020
        /*0438*/ 	.word	0x000000ff
        /*043c*/ 	.word	0x00000000
        /*0440*/ 	.short	0x010a
        /*0442*/ 	.byte	0x07
	.zero		1


	//   ....[54]....
        /*0444*/ 	.word	0x00003160
        /*0448*/ 	.word	0x000000ff
        /*044c*/ 	.word	0x00000000
        /*0450*/ 	.short	0x010a
        /*0452*/ 	.byte	0x04
	.zero		1


	//   ....[55]....
        /*0454*/ 	.word	0x00003350
        /*0458*/ 	.word	0x000000ff
        /*045c*/ 	.word	0x00000000
        /*0460*/ 	.short	0x010a
        /*0462*/ 	.byte	0x05
	.zero		1


	//   ....[56]....
        /*0464*/ 	.word	0x000033e0
        /*0468*/ 	.word	0x000000ff
        /*046c*/ 	.word	0x00000000
        /*0470*/ 	.short	0x010a
        /*0472*/ 	.byte	0x05
	.zero		1


	//   ....[57]....
        /*0474*/ 	.word	0x00003470
        /*0478*/ 	.word	0x000000ff
        /*047c*/ 	.word	0x00000000
        /*0480*/ 	.short	0x010a
        /*0482*/ 	.byte	0x05
	.zero		1


	//   ....[58]....
        /*0484*/ 	.word	0x00003500
        /*0488*/ 	.word	0x000000ff
        /*048c*/ 	.word	0x00000000
        /*0490*/ 	.short	0x010a
        /*0492*/ 	.byte	0x07
	.zero		1


	//   ....[59]....
        /*0494*/ 	.word	0x00003940
        /*0498*/ 	.word	0x00000000
        /*049c*/ 	.word	0x00000050
        /*04a0*/ 	.short	0x010a
        /*04a2*/ 	.byte	0xff
	.zero		1


	//   ....[60]....
        /*04a4*/ 	.word	0x00003a30
        /*04a8*/ 	.word	0x00000000
        /*04ac*/ 	.word	0x00000000
        /*04b0*/ 	.short	0x0101
        /*04b2*/ 	.byte	0xff
	.zero		1


	//   ....[61]....
        /*04b4*/ 	.word	0x00003d50
        /*04b8*/ 	.word	0x000000ff
        /*04bc*/ 	.word	0x00000048
        /*04c0*/ 	.short	0x010a
        /*04c2*/ 	.byte	0x06
	.zero		1


	//   ....[62]....
        /*04c4*/ 	.word	0x00003ed0
        /*04c8*/ 	.word	0x000000ff
        /*04cc*/ 	.word	0x00000038
        /*04d0*/ 	.short	0x010a
        /*04d2*/ 	.byte	0x06
	.zero		1


	//   ....[63]....
        /*04d4*/ 	.word	0x00004200
        /*04d8*/ 	.word	0x000000ff
        /*04dc*/ 	.word	0x00000030
        /*04e0*/ 	.short	0x010b
        /*04e2*/ 	.byte	0x06
	.zero		1


	//   ....[64]....
        /*04e4*/ 	.word	0x00004220
        /*04e8*/ 	.word	0x000000ff
        /*04ec*/ 	.word	0x00000000
        /*04f0*/ 	.short	0x0101
        /*04f2*/ 	.byte	0x25
	.zero		1


	//   ....[65]....
        /*04f4*/ 	.word	0x00004260
        /*04f8*/ 	.word	0x00000000
        /*04fc*/ 	.word	0x00000038
        /*0500*/ 	.short	0x010a
        /*0502*/ 	.byte	0xff
	.zero		1


	//   ....[66]....
        /*0504*/ 	.word	0x00004590
        /*0508*/ 	.word	0x00000000
        /*050c*/ 	.word	0x00000050
        /*0510*/ 	.short	0x010a
        /*0512*/ 	.byte	0xff
	.zero		1


	//   ....[67]....
        /*0514*/ 	.word	0x000046a0
        /*0518*/ 	.word	0x00000000
        /*051c*/ 	.word	0x00000000
        /*0520*/ 	.short	0x0101
        /*0522*/ 	.byte	0xff
	.zero		1


	//   ....[68]....
        /*0524*/ 	.word	0x00005040
        /*0528*/ 	.word	0x000000ff
        /*052c*/ 	.word	0x00000030
        /*0530*/ 	.short	0x010a
        /*0532*/ 	.byte	0x2b
	.zero		1


	//   ....[69]....
        /*0534*/ 	.word	0x00005050
        /*0538*/ 	.word	0x0000009c
        /*053c*/ 	.word	0x00000070
        /*0540*/ 	.short	0x010a
        /*0542*/ 	.byte	0xff
	.zero		1


	//   ....[70]....
        /*0544*/ 	.word	0x000051e0
        /*0548*/ 	.word	0x000000ff
        /*054c*/ 	.word	0x00000030
        /*0550*/ 	.short	0x010a
        /*0552*/ 	.byte	0x2b
	.zero		1


	//   ....[71]....
        /*0554*/ 	.word	0x000052e0
        /*0558*/ 	.word	0x000000ff
        /*055c*/ 	.word	0x00000000
        /*0560*/ 	.short	0x0101
        /*0562*/ 	.byte	0x04
	.zero		1


	//   ....[72]....
        /*0564*/ 	.word	0x00005340
        /*0568*/ 	.word	0x0000009c
        /*056c*/ 	.word	0x00000070
        /*0570*/ 	.short	0x010a
        /*0572*/ 	.byte	0xff
	.zero		1


	//   ....[73]....
        /*0574*/ 	.word	0x00005700
        /*0578*/ 	.word	0x000000ff
        /*057c*/ 	.word	0x00000000
        /*0580*/ 	.short	0x0101
        /*0582*/ 	.byte	0x05
	.zero		1


	//   ....[74]....
        /*0584*/ 	.word	0x000067b0
        /*0588*/ 	.word	0x00000003
        /*058c*/ 	.word	0x000000c0
        /*0590*/ 	.short	0x010a
        /*0592*/ 	.byte	0xff
	.zero		1


	//   ....[75]....
        /*0594*/ 	.word	0x00006810
        /*0598*/ 	.word	0x00000002
        /*059c*/ 	.word	0x00000018
        /*05a0*/ 	.short	0x010a
        /*05a2*/ 	.byte	0xff
	.zero		1


	//   ....[76]....
        /*05a4*/ 	.word	0x00006870
        /*05a8*/ 	.word	0x00000002
        /*05ac*/ 	.word	0x00000018
        /*05b0*/ 	.short	0x010a
        /*05b2*/ 	.byte	0xff
	.zero		1


	//   ....[77]....
        /*05b4*/ 	.word	0x000068c0
        /*05b8*/ 	.word	0x00000002
        /*05bc*/ 	.word	0x00000050
        /*05c0*/ 	.short	0x010a
        /*05c2*/ 	.byte	0xff
	.zero		1


	//   ....[78]....
        /*05c4*/ 	.word	0x00006920
        /*05c8*/ 	.word	0x00000000
        /*05cc*/ 	.word	0x00000000
        /*05d0*/ 	.short	0x010a
        /*05d2*/ 	.byte	0xff
	.zero		1


	//   ....[79]....
        /*05d4*/ 	.word	0x00006980
        /*05d8*/ 	.word	0x00000000
        /*05dc*/ 	.word	0x00000000
        /*05e0*/ 	.short	0x010a
        /*05e2*/ 	.byte	0xff
	.zero		1


	//   ....[80]....
        /*05e4*/ 	.word	0x000069d0
        /*05e8*/ 	.word	0x00000000
        /*05ec*/ 	.word	0x000000b0
        /*05f0*/ 	.short	0x010a
        /*05f2*/ 	.byte	0xff
	.zero		1


	//   ....[81]....
        /*05f4*/ 	.word	0x00006a30
        /*05f8*/ 	.word	0x00000000
        /*05fc*/ 	.word	0x00000060
        /*0600*/ 	.short	0x010a
        /*0602*/ 	.byte	0xff
	.zero		1


	//   ....[82]....
        /*0604*/ 	.word	0x00006a80
        /*0608*/ 	.word	0x00000000
        /*060c*/ 	.word	0x00000050
        /*0610*/ 	.short	0x010a
        /*0612*/ 	.byte	0xff
	.zero		1


	//   ....[83]....
        /*0614*/ 	.word	0x00006ae0
        /*0618*/ 	.word	0x00000000
        /*061c*/ 	.word	0x00000060
        /*0620*/ 	.short	0x010a
        /*0622*/ 	.byte	0xff
	.zero		1


	//   ....[84]....
        /*0624*/ 	.word	0x00006b30
        /*0628*/ 	.word	0x00000000
        /*062c*/ 	.word	0x00000050
        /*0630*/ 	.short	0x010a
        /*0632*/ 	.byte	0xff
	.zero		1


	//   ....[85]....
        /*0634*/ 	.word	0x00006b90
        /*0638*/ 	.word	0x00000003
        /*063c*/ 	.word	0x00000090
        /*0640*/ 	.short	0x010a
        /*0642*/ 	.byte	0xff
	.zero		1


	//   ....[86]....
        /*0644*/ 	.word	0x00006bf0
        /*0648*/ 	.word	0x00000000
        /*064c*/ 	.word	0x00000000
        /*0650*/ 	.short	0x010a
        /*0652*/ 	.byte	0xff
	.zero		1


	//   ....[87]....
        /*0654*/ 	.word	0x00006c50
        /*0658*/ 	.word	0x00000000
        /*065c*/ 	.word	0x00000000
        /*0660*/ 	.short	0x010a
        /*0662*/ 	.byte	0xff
	.zero		1


	//   ....[88]....
        /*0664*/ 	.word	0x00006cb0
        /*0668*/ 	.word	0x00000000
        /*066c*/ 	.word	0x00000000
        /*0670*/ 	.short	0x010a
        /*0672*/ 	.byte	0xff
	.zero		1


	//   ....[89]....
        /*0674*/ 	.word	0x00006d10
        /*0678*/ 	.word	0x00000000
        /*067c*/ 	.word	0x00000000
        /*0680*/ 	.short	0x010a
        /*0682*/ 	.byte	0xff
	.zero		1


	//   ....[90]....
        /*0684*/ 	.word	0x00006d70
        /*0688*/ 	.word	0x00000000
        /*068c*/ 	.word	0x00000000
        /*0690*/ 	.short	0x010a
        /*0692*/ 	.byte	0xff
	.zero		1


	//   ....[91]....
        /*0694*/ 	.word	0x00006dc0
        /*0698*/ 	.word	0x00000000
        /*069c*/ 	.word	0x00000050
        /*06a0*/ 	.short	0x010a
        /*06a2*/ 	.byte	0xff
	.zero		1


	//   ....[92]....
        /*06a4*/ 	.word	0x00006e20
        /*06a8*/ 	.word	0x00000000
        /*06ac*/ 	.word	0x00000048
        /*06b0*/ 	.short	0x010a
        /*06b2*/ 	.byte	0xff
	.zero		1


	//   ....[93]....
        /*06b4*/ 	.word	0x00006e80
        /*06b8*/ 	.word	0x00000003
        /*06bc*/ 	.word	0x00000038
        /*06c0*/ 	.short	0x010a
        /*06c2*/ 	.byte	0xff
	.zero		1


	//   ....[94]....
        /*06c4*/ 	.word	0x00006ed0
        /*06c8*/ 	.word	0x00000000
        /*06cc*/ 	.word	0x00000050
        /*06d0*/ 	.short	0x010a
        /*06d2*/ 	.byte	0xff
	.zero		1


	//   ....[95]....
        /*06d4*/ 	.word	0x00006f30
        /*06d8*/ 	.word	0x00000000
        /*06dc*/ 	.word	0x00000030
        /*06e0*/ 	.short	0x010a
        /*06e2*/ 	.byte	0xff
	.zero		1


	//   ....[96]....
        /*06e4*/ 	.word	0x00006f80
        /*06e8*/ 	.word	0x0000009c
        /*06ec*/ 	.word	0x00000070
        /*06f0*/ 	.short	0x010a
        /*06f2*/ 	.byte	0xff
	.zero		1


	//----- nvinfo : EIATTR_NUM_MBARRIERS
	.align		4
.L_47:
        /*06f4*/ 	.byte	0x03, 0x38
        /*06f6*/ 	.short	0x001a


	//----- nvinfo : EIATTR_EXIT_INSTR_OFFSETS
	.align		4
        /*06f8*/ 	.byte	0x04, 0x1c
        /*06fa*/ 	.short	(.L_49 - .L_48)


	//   ....[0]....
.L_48:
        /*06fc*/ 	.word	0x000023f0


	//   ....[1]....
        /*0700*/ 	.word	0x000028e0


	//   ....[2]....
        /*0704*/ 	.word	0x00002940


	//   ....[3]....
        /*0708*/ 	.word	0x00003760


	//   ....[4]....
        /*070c*/ 	.word	0x00004290


	//   ....[5]....
        /*0710*/ 	.word	0x000042d0


	//   ....[6]....
        /*0714*/ 	.word	0x000067a0


	//----- nvinfo : EIATTR_MAX_THREADS
	.align		4
.L_49:
        /*0718*/ 	.byte	0x04, 0x05
        /*071a*/ 	.short	(.L_51 - .L_50)
.L_50:
        /*071c*/ 	.word	0x00000100
        /*0720*/ 	.word	0x00000001
        /*0724*/ 	.word	0x00000001


	//----- nvinfo : EIATTR_CRS_STACK_SIZE
	.align		4
.L_51:
        /*0728*/ 	.byte	0x04, 0x1e
        /*072a*/ 	.short	(.L_53 - .L_52)
.L_52:
        /*072c*/ 	.word	0x00000000


	//----- nvinfo : EIATTR_CBANK_PARAM_SIZE
	.align		4
.L_53:
        /*0730*/ 	.byte	0x03, 0x19
        /*0732*/ 	.short	0x0800


	//----- nvinfo : EIATTR_PARAM_CBANK
	.align		4
        /*0734*/ 	.byte	0x04, 0x0a
        /*0736*/ 	.short	(.L_55 - .L_54)
	.align		4
.L_54:
        /*0738*/ 	.word	index@(.nv.constant0._ZN7cutlass13device_kernelINS_4gemm6kernel13GemmUniversalIN4cute5tupleIJiiiiEEENS1_10collective13CollectiveMmaINS1_35MainloopSm100TmaUmmaWarpSpecializedILi3ELi2ELi4ENS5_IJNS4_1CILi1EEESB_SB_EEEEENS5_IJNSA_ILi128EEENSA_ILi64EEESF_EEENS_12float_e4m3_tENS5_IJlSB_lEEESH_SI_NS4_8TiledMMAINS4_8MMA_AtomIJNS4_10MMA_TraitsINS4_19SM100_MMA_F8F6F4_SSEJSH_SH_fSE_SF_NS4_17integral_constantINS4_4UMMA5MajorELSP_0EEESQ_NSN_INSO_7ScaleInELSR_0EEESS_EEEEEENS4_6LayoutISC_NS5_IJNSA_ILi0EEESW_SW_EEEEENS5_IJNS4_10UnderscoreESZ_SZ_EEEEENS4_13SM90_TMA_LOADENS4_14ComposedLayoutINS4_7SwizzleILi2ELi4ELi3EEENS4_18smem_ptr_flag_bitsILi8EEENSV_INS5_IJNSA_ILi8EEESF_EEENS5_IJSF_SB_EEEEEEEvNS4_8identityES12_S1C_vS1D_EENS_8epilogue10collective18CollectiveEpilogueINS1F_23Sm100TmaWarpSpecializedILi1ELi1ELi64ELb0ELb0EEEJSG_NS5_IJNSV_ISE_SB_EENSV_ISF_SB_EEEEESH_SI_SH_SI_NS1F_6fusion15FusionCallbacksIS1J_NS1N_17LinearCombinationISH_fSH_fLNS_15FloatRoundStyleE2EEESG_S1M_JEEENS4_5SM1004TMEM4LOAD26SM100_TMEM_LOAD_32dp32b64xES12_S1C_NS4_39AutoVectorizingCopyWithAssumedAlignmentILi128EEENS4_14SM90_TMA_STOREES1C_S1Y_S1Y_EEEvvEEEEvNT_6ParamsE)
        /*073c*/ 	.short	0x0380
        /*073e*/ 	.short	0x0800


	//----- nvinfo : EIATTR_SW_WAR
	.align		4
.L_55:
        /*0740*/ 	.byte	0x04, 0x36
        /*0742*/ 	.short	(.L_57 - .L_56)
.L_56:
        /*0744*/ 	.word	0x00000008
.L_57:


//--------------------- .nv.callgraph             --------------------------
	.section	.nv.callgraph,"",@"SHT_CUDA_CALLGRAPH"
	.align	4
	.sectionentsize	8
	.align		4
        /*0000*/ 	.word	0x00000000
	.align		4
        /*0004*/ 	.word	0xffffffff
	.align		4
        /*0008*/ 	.word	index@(_ZN7cutlass13device_kernelINS_4gemm6kernel13GemmUniversalIN4cute5tupleIJiiiiEEENS1_10collective13CollectiveMmaINS1_35MainloopSm100TmaUmmaWarpSpecializedILi3ELi2ELi4ENS5_IJNS4_1CILi1EEESB_SB_EEEEENS5_IJNSA_ILi128EEENSA_ILi64EEESF_EEENS_12float_e4m3_tENS5_IJlSB_lEEESH_SI_NS4_8TiledMMAINS4_8MMA_AtomIJNS4_10MMA_TraitsINS4_19SM100_MMA_F8F6F4_SSEJSH_SH_fSE_SF_NS4_17integral_constantINS4_4UMMA5MajorELSP_0EEESQ_NSN_INSO_7ScaleInELSR_0EEESS_EEEEEENS4_6LayoutISC_NS5_IJNSA_ILi0EEESW_SW_EEEEENS5_IJNS4_10UnderscoreESZ_SZ_EEEEENS4_13SM90_TMA_LOADENS4_14ComposedLayoutINS4_7SwizzleILi2ELi4ELi3EEENS4_18smem_ptr_flag_bitsILi8EEENSV_INS5_IJNSA_ILi8EEESF_EEENS5_IJSF_SB_EEEEEEEvNS4_8identityES12_S1C_vS1D_EENS_8epilogue10collective18CollectiveEpilogueINS1F_23Sm100TmaWarpSpecializedILi1ELi1ELi64ELb0ELb0EEEJSG_NS5_IJNSV_ISE_SB_EENSV_ISF_SB_EEEEESH_SI_SH_SI_NS1F_6fusion15FusionCallbacksIS1J_NS1N_17LinearCombinationISH_fSH_fLNS_15FloatRoundStyleE2EEESG_S1M_JEEENS4_5SM1004TMEM4LOAD26SM100_TMEM_LOAD_32dp32b64xES12_S1C_NS4_39AutoVectorizingCopyWithAssumedAlignmentILi128EEENS4_14SM90_TMA_STOREES1C_S1Y_S1Y_EEEvvEEEEvNT_6ParamsE)
	.align		4
        /*000c*/ 	.word	index@(__assertfail)
	.align		4
        /*0010*/ 	.word	0x00000000
	.align		4
        /*0014*/ 	.word	0xfffffffe
	.align		4
        /*0018*/ 	.word	0x00000000
	.align		4
        /*001c*/ 	.word	0xfffffffd
	.align		4
        /*0020*/ 	.word	0x00000000
	.align		4
        /*0024*/ 	.word	0xfffffffc


//--------------------- .nv.constant4             --------------------------
	.section	.nv.constant4,"a",@progbits
	.align	8
	.align		8
.nv.constant4:
        /*0000*/ 	.dword	__assertfail
	.align		8
        /*0008*/ 	.dword	__unnamed_1
	.align		8
        /*0010*/ 	.dword	__unnamed_2
	.align		8
        /*0018*/ 	.dword	_ZN40_INTERNAL_af67407b_4_k_cu_0c3612e5_318184cuda3std3__45__cpo5beginE
	.align		8
        /*0020*/ 	.dword	_ZN40_INTERNAL_af67407b_4_k_cu_0c3612e5_318184cuda3std3__45__cpo3endE
	.align		8
        /*0028*/ 	.dword	_ZN40_INTERNAL_af67407b_4_k_cu_0c3612e5_318184cuda3std3__45__cpo6cbeginE
	.align		8
        /*0030*/ 	.dword	_ZN40_INTERNAL_af67407b_4_k_cu_0c3612e5_318184cuda3std3__45__cpo4cendE
	.align		8
        /*0038*/ 	.dword	_ZN40_INTERNAL_af67407b_4_k_cu_0c3612e5_318184cuda3std3__442_GLOBAL__N__af67407b_4_k_cu_0c3612e5_318186ignoreE
	.align		8
        /*0040*/ 	.dword	_ZN40_INTERNAL_af67407b_4_k_cu_0c3612e5_318184cuda3std3__419piecewise_constructE
	.align		8
        /*0048*/ 	.dword	_ZN40_INTERNAL_af67407b_4_k_cu_0c3612e5_318184cuda3std3__48in_placeE
	.align		8
        /*0050*/ 	.dword	_ZN40_INTERNAL_af67407b_4_k_cu_0c3612e5_318184cuda3std6ranges3__45__cpo4swapE
	.align		8
        /*0058*/ 	.dword	_ZN40_INTERNAL_af67407b_4_k_cu_0c3612e5_318184cuda3std6ranges3__45__cpo9iter_moveE
	.align		8
        /*0060*/ 	.dword	_ZN40_INTERNAL_af67407b_4_k_cu_0c3612e5_318184cute7productE
	.align		8
        /*0068*/ 	.dword	_ZN40_INTERNAL_af67407b_4_k_cu_0c3612e5_318184cute1_E
	.align		8
        /*0070*/ 	.dword	$str$25
	.align		8
        /*0078*/ 	.dword	$str$26
	.align		8
        /*0080*/ 	.dword	$str$27
	.align		8
        /*0088*/ 	.dword	$str$28


//--------------------- .text._ZN7cutlass13device_kernelINS_4gemm6kernel13GemmUniversalIN4cute5tupleIJiiiiEEENS1_10collective13CollectiveMmaINS1_35MainloopSm100TmaUmmaWarpSpecializedILi3ELi2ELi4ENS5_IJNS4_1CILi1EEESB_SB_EEEEENS5_IJNSA_ILi128EEENSA_ILi64EEESF_EEENS_12float_e4m3_tENS5_IJlSB_lEEESH_SI_NS4_8TiledMMAINS4_8MMA_AtomIJNS4_10MMA_TraitsINS4_19SM100_MMA_F8F6F4_SSEJSH_SH_fSE_SF_NS4_17integral_constantINS4_4UMMA5MajorELSP_0EEESQ_NSN_INSO_7ScaleInELSR_0EEESS_EEEEEENS4_6LayoutISC_NS5_IJNSA_ILi0EEESW_SW_EEEEENS5_IJNS4_10UnderscoreESZ_SZ_EEEEENS4_13SM90_TMA_LOADENS4_14ComposedLayoutINS4_7SwizzleILi2ELi4ELi3EEENS4_18smem_ptr_flag_bitsILi8EEENSV_INS5_IJNSA_ILi8EEESF_EEENS5_IJSF_SB_EEEEEEEvNS4_8identityES12_S1C_vS1D_EENS_8epilogue10collective18CollectiveEpilogueINS1F_23Sm100TmaWarpSpecializedILi1ELi1ELi64ELb0ELb0EEEJSG_NS5_IJNSV_ISE_SB_EENSV_ISF_SB_EEEEESH_SI_SH_SI_NS1F_6fusion15FusionCallbacksIS1J_NS1N_17LinearCombinationISH_fSH_fLNS_15FloatRoundStyleE2EEESG_S1M_JEEENS4_5SM1004TMEM4LOAD26SM100_TMEM_LOAD_32dp32b64xES12_S1C_NS4_39AutoVectorizingCopyWithAssumedAlignmentILi128EEENS4_14SM90_TMA_STOREES1C_S1Y_S1Y_EEEvvEEEEvNT_6ParamsE --------------------------
	.section	.text._ZN7cutlass13device_kernelINS_4gemm6kernel13GemmUniversalIN4cute5tupleIJiiiiEEENS1_10collective13CollectiveMmaINS1_35MainloopSm100TmaUmmaWarpSpecializedILi3ELi2ELi4ENS5_IJNS4_1CILi1EEESB_SB_EEEEENS5_IJNSA_ILi128EEENSA_ILi64EEESF_EEENS_12float_e4m3_tENS5_IJlSB_lEEESH_SI_NS4_8TiledMMAINS4_8MMA_AtomIJNS4_10MMA_TraitsINS4_19SM100_MMA_F8F6F4_SSEJSH_SH_fSE_SF_NS4_17integral_constantINS4_4UMMA5MajorELSP_0EEESQ_NSN_INSO_7ScaleInELSR_0EEESS_EEEEEENS4_6LayoutISC_NS5_IJNSA_ILi0EEESW_SW_EEEEENS5_IJNS4_10UnderscoreESZ_SZ_EEEEENS4_13SM90_TMA_LOADENS4_14ComposedLayoutINS4_7SwizzleILi2ELi4ELi3EEENS4_18smem_ptr_flag_bitsILi8EEENSV_INS5_IJNSA_ILi8EEESF_EEENS5_IJSF_SB_EEEEEEEvNS4_8identityES12_S1C_vS1D_EENS_8epilogue10collective18CollectiveEpilogueINS1F_23Sm100TmaWarpSpecializedILi1ELi1ELi64ELb0ELb0EEEJSG_NS5_IJNSV_ISE_SB_EENSV_ISF_SB_EEEEESH_SI_SH_SI_NS1F_6fusion15FusionCallbacksIS1J_NS1N_17LinearCombinationISH_fSH_fLNS_15FloatRoundStyleE2EEESG_S1M_JEEENS4_5SM1004TMEM4LOAD26SM100_TMEM_LOAD_32dp32b64xES12_S1C_NS4_39AutoVectorizingCopyWithAssumedAlignmentILi128EEENS4_14SM90_TMA_STOREES1C_S1Y_S1Y_EEEvvEEEEvNT_6ParamsE,"ax",@progbits
	.align	128
.text._ZN7cutlass13device_kernelINS_4gemm6kernel13GemmUniversalIN4cute5tupleIJiiiiEEENS1_10collective13CollectiveMmaINS1_35MainloopSm100TmaUmmaWarpSpecializedILi3ELi2ELi4ENS5_IJNS4_1CILi1EEESB_SB_EEEEENS5_IJNSA_ILi128EEENSA_ILi64EEESF_EEENS_12float_e4m3_tENS5_IJlSB_lEEESH_SI_NS4_8TiledMMAINS4_8MMA_AtomIJNS4_10MMA_TraitsINS4_19SM100_MMA_F8F6F4_SSEJSH_SH_fSE_SF_NS4_17integral_constantINS4_4UMMA5MajorELSP_0EEESQ_NSN_INSO_7ScaleInELSR_0EEESS_EEEEEENS4_6LayoutISC_NS5_IJNSA_ILi0EEESW_SW_EEEEENS5_IJNS4_10UnderscoreESZ_SZ_EEEEENS4_13SM90_TMA_LOADENS4_14ComposedLayoutINS4_7SwizzleILi2ELi4ELi3EEENS4_18smem_ptr_flag_bitsILi8EEENSV_INS5_IJNSA_ILi8EEESF_EEENS5_IJSF_SB_EEEEEEEvNS4_8identityES12_S1C_vS1D_EENS_8epilogue10collective18CollectiveEpilogueINS1F_23Sm100TmaWarpSpecializedILi1ELi1ELi64ELb0ELb0EEEJSG_NS5_IJNSV_ISE_SB_EENSV_ISF_SB_EEEEESH_SI_SH_SI_NS1F_6fusion15FusionCallbacksIS1J_NS1N_17LinearCombinationISH_fSH_fLNS_15FloatRoundStyleE2EEESG_S1M_JEEENS4_5SM1004TMEM4LOAD26SM100_TMEM_LOAD_32dp32b64xES12_S1C_NS4_39AutoVectorizingCopyWithAssumedAlignmentILi128EEENS4_14SM90_TMA_STOREES1C_S1Y_S1Y_EEEvvEEEEvNT_6ParamsE:
        .type           _ZN7cutlass13device_kernelINS_4gemm6kernel13GemmUniversalIN4cute5tupleIJiiiiEEENS1_10collective13CollectiveMmaINS1_35MainloopSm100TmaUmmaWarpSpecializedILi3ELi2ELi4ENS5_IJNS4_1CILi1EEESB_SB_EEEEENS5_IJNSA_ILi128EEENSA_ILi64EEESF_EEENS_12float_e4m3_tENS5_IJlSB_lEEESH_SI_NS4_8TiledMMAINS4_8MMA_AtomIJNS4_10MMA_TraitsINS4_19SM100_MMA_F8F6F4_SSEJSH_SH_fSE_SF_NS4_17integral_constantINS4_4UMMA5MajorELSP_0EEESQ_NSN_INSO_7ScaleInELSR_0EEESS_EEEEEENS4_6LayoutISC_NS5_IJNSA_ILi0EEESW_SW_EEEEENS5_IJNS4_10UnderscoreESZ_SZ_EEEEENS4_13SM90_TMA_LOADENS4_14ComposedLayoutINS4_7SwizzleILi2ELi4ELi3EEENS4_18smem_ptr_flag_bitsILi8EEENSV_INS5_IJNSA_ILi8EEESF_EEENS5_IJSF_SB_EEEEEEEvNS4_8identityES12_S1C_vS1D_EENS_8epilogue10collective18CollectiveEpilogueINS1F_23Sm100TmaWarpSpecializedILi1ELi1ELi64ELb0ELb0EEEJSG_NS5_IJNSV_ISE_SB_EENSV_ISF_SB_EEEEESH_SI_SH_SI_NS1F_6fusion15FusionCallbacksIS1J_NS1N_17LinearCombinationISH_fSH_fLNS_15FloatRoundStyleE2EEESG_S1M_JEEENS4_5SM1004TMEM4LOAD26SM100_TMEM_LOAD_32dp32b64xES12_S1C_NS4_39AutoVectorizingCopyWithAssumedAlignmentILi128EEENS4_14SM90_TMA_STOREES1C_S1Y_S1Y_EEEvvEEEEvNT_6ParamsE,@function
        .size           _ZN7cutlass13device_kernelINS_4gemm6kernel13GemmUniversalIN4cute5tupleIJiiiiEEENS1_10collective13CollectiveMmaINS1_35MainloopSm100TmaUmmaWarpSpecializedILi3ELi2ELi4ENS5_IJNS4_1CILi1EEESB_SB_EEEEENS5_IJNSA_ILi128EEENSA_ILi64EEESF_EEENS_12float_e4m3_tENS5_IJlSB_lEEESH_SI_NS4_8TiledMMAINS4_8MMA_AtomIJNS4_10MMA_TraitsINS4_19SM100_MMA_F8F6F4_SSEJSH_SH_fSE_SF_NS4_17integral_constantINS4_4UMMA5MajorELSP_0EEESQ_NSN_INSO_7ScaleInELSR_0EEESS_EEEEEENS4_6LayoutISC_NS5_IJNSA_ILi0EEESW_SW_EEEEENS5_IJNS4_10UnderscoreESZ_SZ_EEEEENS4_13SM90_TMA_LOADENS4_14ComposedLayoutINS4_7SwizzleILi2ELi4ELi3EEENS4_18smem_ptr_flag_bitsILi8EEENSV_INS5_IJNSA_ILi8EEESF_EEENS5_IJSF_SB_EEEEEEEvNS4_8identityES12_S1C_vS1D_EENS_8epilogue10collective18CollectiveEpilogueINS1F_23Sm100TmaWarpSpecializedILi1ELi1ELi64ELb0ELb0EEEJSG_NS5_IJNSV_ISE_SB_EENSV_ISF_SB_EEEEESH_SI_SH_SI_NS1F_6fusion15FusionCallbacksIS1J_NS1N_17LinearCombinationISH_fSH_fLNS_15FloatRoundStyleE2EEESG_S1M_JEEENS4_5SM1004TMEM4LOAD26SM100_TMEM_LOAD_32dp32b64xES12_S1C_NS4_39AutoVectorizingCopyWithAssumedAlignmentILi128EEENS4_14SM90_TMA_STOREES1C_S1Y_S1Y_EEEvvEEEEvNT_6ParamsE,(.L_x_125 - _ZN7cutlass13device_kernelINS_4gemm6kernel13GemmUniversalIN4cute5tupleIJiiiiEEENS1_10collective13CollectiveMmaINS1_35MainloopSm100TmaUmmaWarpSpecializedILi3ELi2ELi4ENS5_IJNS4_1CILi1EEESB_SB_EEEEENS5_IJNSA_ILi128EEENSA_ILi64EEESF_EEENS_12float_e4m3_tENS5_IJlSB_lEEESH_SI_NS4_8TiledMMAINS4_8MMA_AtomIJNS4_10MMA_TraitsINS4_19SM100_MMA_F8F6F4_SSEJSH_SH_fSE_SF_NS4_17integral_constantINS4_4UMMA5MajorELSP_0EEESQ_NSN_INSO_7ScaleInELSR_0EEESS_EEEEEENS4_6LayoutISC_NS5_IJNSA_ILi0EEESW_SW_EEEEENS5_IJNS4_10UnderscoreESZ_SZ_EEEEENS4_13SM90_TMA_LOADENS4_14ComposedLayoutINS4_7SwizzleILi2ELi4ELi3EEENS4_18smem_ptr_flag_bitsILi8EEENSV_INS5_IJNSA_ILi8EEESF_EEENS5_IJSF_SB_EEEEEEEvNS4_8identityES12_S1C_vS1D_EENS_8epilogue10collective18CollectiveEpilogueINS1F_23Sm100TmaWarpSpecializedILi1ELi1ELi64ELb0ELb0EEEJSG_NS5_IJNSV_ISE_SB_EENSV_ISF_SB_EEEEESH_SI_SH_SI_NS1F_6fusion15FusionCallbacksIS1J_NS1N_17LinearCombinationISH_fSH_fLNS_15FloatRoundStyleE2EEESG_S1M_JEEENS4_5SM1004TMEM4LOAD26SM100_TMEM_LOAD_32dp32b64xES12_S1C_NS4_39AutoVectorizingCopyWithAssumedAlignmentILi128EEENS4_14SM90_TMA_STOREES1C_S1Y_S1Y_EEEvvEEEEvNT_6ParamsE)
        .other          _ZN7cutlass13device_kernelINS_4gemm6kernel13GemmUniversalIN4cute5tupleIJiiiiEEENS1_10collective13CollectiveMmaINS1_35MainloopSm100TmaUmmaWarpSpecializedILi3ELi2ELi4ENS5_IJNS4_1CILi1EEESB_SB_EEEEENS5_IJNSA_ILi128EEENSA_ILi64EEESF_EEENS_12float_e4m3_tENS5_IJlSB_lEEESH_SI_NS4_8TiledMMAINS4_8MMA_AtomIJNS4_10MMA_TraitsINS4_19SM100_MMA_F8F6F4_SSEJSH_SH_fSE_SF_NS4_17integral_constantINS4_4UMMA5MajorELSP_0EEESQ_NSN_INSO_7ScaleInELSR_0EEESS_EEEEEENS4_6LayoutISC_NS5_IJNSA_ILi0EEESW_SW_EEEEENS5_IJNS4_10UnderscoreESZ_SZ_EEEEENS4_13SM90_TMA_LOADENS4_14ComposedLayoutINS4_7SwizzleILi2ELi4ELi3EEENS4_18smem_ptr_flag_bitsILi8EEENSV_INS5_IJNSA_ILi8EEESF_EEENS5_IJSF_SB_EEEEEEEvNS4_8identityES12_S1C_vS1D_EENS_8epilogue10collective18CollectiveEpilogueINS1F_23Sm100TmaWarpSpecializedILi1ELi1ELi64ELb0ELb0EEEJSG_NS5_IJNSV_ISE_SB_EENSV_ISF_SB_EEEEESH_SI_SH_SI_NS1F_6fusion15FusionCallbacksIS1J_NS1N_17LinearCombinationISH_fSH_fLNS_15FloatRoundStyleE2EEESG_S1M_JEEENS4_5SM1004TMEM4LOAD26SM100_TMEM_LOAD_32dp32b64xES12_S1C_NS4_39AutoVectorizingCopyWithAssumedAlignmentILi128EEENS4_14SM90_TMA_STOREES1C_S1Y_S1Y_EEEvvEEEEvNT_6ParamsE,@"STO_CUDA_ENTRY STV_DEFAULT"
_ZN7cutlass13device_kernelINS_4gemm6kernel13GemmUniversalIN4cute5tupleIJiiiiEEENS1_10collective13CollectiveMmaINS1_35MainloopSm100TmaUmmaWarpSpecializedILi3ELi2ELi4ENS5_IJNS4_1CILi1EEESB_SB_EEEEENS5_IJNSA_ILi128EEENSA_ILi64EEESF_EEENS_12float_e4m3_tENS5_IJlSB_lEEESH_SI_NS4_8TiledMMAINS4_8MMA_AtomIJNS4_10MMA_TraitsINS4_19SM100_MMA_F8F6F4_SSEJSH_SH_fSE_SF_NS4_17integral_constantINS4_4UMMA5MajorELSP_0EEESQ_NSN_INSO_7ScaleInELSR_0EEESS_EEEEEENS4_6LayoutISC_NS5_IJNSA_ILi0EEESW_SW_EEEEENS5_IJNS4_10UnderscoreESZ_SZ_EEEEENS4_13SM90_TMA_LOADENS4_14ComposedLayoutINS4_7SwizzleILi2ELi4ELi3EEENS4_18smem_ptr_flag_bitsILi8EEENSV_INS5_IJNSA_ILi8EEESF_EEENS5_IJSF_SB_EEEEEEEvNS4_8identityES12_S1C_vS1D_EENS_8epilogue10collective18CollectiveEpilogueINS1F_23Sm100TmaWarpSpecializedILi1ELi1ELi64ELb0ELb0EEEJSG_NS5_IJNSV_ISE_SB_EENSV_ISF_SB_EEEEESH_SI_SH_SI_NS1F_6fusion15FusionCallbacksIS1J_NS1N_17LinearCombinationISH_fSH_fLNS_15FloatRoundStyleE2EEESG_S1M_JEEENS4_5SM1004TMEM4LOAD26SM100_TMEM_LOAD_32dp32b64xES12_S1C_NS4_39AutoVectorizingCopyWithAssumedAlignmentILi128EEENS4_14SM90_TMA_STOREES1C_S1Y_S1Y_EEEvvEEEEvNT_6ParamsE:
[----:B------:R-:W1:Y:S01]  /*0000*/  LDC R1, c[0x0][0x37c] ;  /* 0x0000df00ff017b82 */ /* 0x000e620000000800 */
[----:B------:R-:W2:Y:S01]  /*0010*/  S2R R166, SR_TID.X ;  /* 0x0000000000a67919 */ /* 0x000ea20000002100 */
[----:B------:R-:W3:Y:S01]  /*0020*/  LDCU.64 UR4, c[0x0][0x890] ;  /* 0x00011200ff0477ac */ /* 0x000ee20008000a00 */
[----:B------:R-:W-:Y:S02]  /*0030*/  PRMT R164, RZ, 0x7610, R164 ;  /* 0x00007610ffa47816 */ /* 0x000fe400000000a4 */
[----:B------:R-:W-:Y:S01]  /*0040*/  ELECT P5, URZ, PT ;  /* 0x0000000000ff782f */ /* 0x000fe200038a0000 */
[----:B------:R-:W4:Y:S01]  /*0050*/  LDCU.64 UR40, c[0x0][0x358] ;  /* 0x00006b00ff2877ac */ /* 0x000f220008000a00 */
[----:B---3--:R-:W-:-:S04]  /*0060*/  UISETP.NE.U32.AND UP0, UPT, UR4, URZ, UPT ;  /* 0x000000ff0400728c */ /* 0x008fc8000bf05070 */
[----:B------:R-:W-:Y:S01]  /*0070*/  UISETP.NE.AND.EX UP0, UPT, UR5, URZ, UPT, UP0 ;  /* 0x000000ff0500728c */ /* 0x000fe2000bf05300 */
[----:B--2---:R-:W-:-:S05]  /*0080*/  SHF.R.U32.HI R169, RZ, 0x5, R166 ;  /* 0x00000005ffa97819 */ /* 0x004fca00000116a6 */
[----:B------:R-:W2:Y:S02]  /*0090*/  SHFL.IDX PT, R0, R169, RZ, 0x1f ;  /* 0x00001fffa9007589 */ /* 0x000ea400000e0000 */
[----:B--2---:R-:W-:Y:S01]  /*00a0*/  R2UR UR8, R0 ;  /* 0x00000000000872ca */ /* 0x004fe200000e0000 */
[----:B-1--4-:R-:W-:-:S14]  /*00b0*/  BRA.U UP0, `(.L_x_0) ;  /* 0x00000001002c7547 */ /* 0x012fdc000b800000 */
[----:B------:R-:W1:Y:S02]  /*00c0*/  LDCU.64 UR6, c[0x0][0x888] ;  /* 0x00011100ff0677ac */ /* 0x000e640008000a00 */
[----:B-1----:R-:W-:-:S04]  /*00d0*/  UISETP.NE.U32.AND UP0, UPT, UR6, URZ, UPT ;  /* 0x000000ff0600728c */ /* 0x002fc8000bf05070 */
[----:B------:R-:W-:-:S09]  /*00e0*/  UISETP.NE.AND.EX UP0, UPT, UR7, URZ, UPT, UP0 ;  /* 0x000000ff0700728c */ /* 0x000fd2000bf05300 */
[----:B------:R-:W-:Y:S05]  /*00f0*/  BRA.U !UP0, `(.L_x_1) ;  /* 0x0000000108107547 */ /* 0x000fea000b800000 */
[----:B------:R-:W1:Y:S02]  /*0100*/  LDC.64 R2, c[0x0][0x888] ;  /* 0x00022200ff027b82 */ /* 0x000e640000000a00 */
[----:B-1----:R1:W5:Y:S01]  /*0110*/  LDG.E R81, desc[UR40][R2.64] ;  /* 0x0000002802517981 */ /* 0x002362000c1e1900 */
[----:B------:R-:W-:Y:S01]  /*0120*/  HFMA2 R164, -RZ, RZ, 0, 5.9604644775390625e-08 ;  /* 0x00000001ffa47431 */ /* 0x000fe200000001ff */
[----:B------:R-:W-:Y:S05]  /*0130*/  BRA `(.L_x_0) ;  /* 0x00000000000c7947 */ /* 0x000fea0003800000 */
.L_x_1:
[----:B------:R-:W1:Y:S01]  /*0140*/  LDCU UR6, c[0x0][0x880] ;  /* 0x00011000ff0677ac */ /* 0x000e620008000800 */
[----:B------:R-:W-:Y:S01]  /*0150*/  HFMA2 R164, -RZ, RZ, 0, 5.9604644775390625e-08 ;  /* 0x00000001ffa47431 */ /* 0x000fe200000001ff */
[----:B-1----:R-:W-:-:S07]  /*0160*/  MOV R81, UR6 ;  /* 0x0000000600517c02 */ /* 0x002fce0008000f00 */
.L_x_0:
[----:B------:R-:W2:Y:S02]  /*0170*/  LDCU.64 UR6, c[0x0][0x8b0] ;  /* 0x00011600ff0677ac */ /* 0x000ea40008000a00 */
[----:B--2---:R-:W-:-:S04]  /*0180*/  UISETP.NE.U32.AND UP0, UPT, UR6, URZ, UPT ;  /* 0x000000ff0600728c */ /* 0x004fc8000bf05070 */
[----:B------:R-:W-:-:S09]  /*0190*/  UISETP.NE.AND.EX UP0, UPT, UR7, URZ, UPT, UP0 ;  /* 0x000000ff0700728c */ /* 0x000fd2000bf05300 */
[----:B------:R-:W-:Y:S05]  /*01a0*/  BRA.U UP0, `(.L_x_2) ;  /* 0x0000000100247547 */ /* 0x000fea000b800000 */
[----:B------:R-:W2:Y:S02]  /*01b0*/  LDCU.64 UR6, c[0x0][0x8a8] ;  /* 0x00011500ff0677ac */ /* 0x000ea40008000a00 */
[----:B--2---:R-:W-:-:S04]  /*01c0*/  UISETP.NE.U32.AND UP0, UPT, UR6, URZ, UPT ;  /* 0x000000ff0600728c */ /* 0x004fc8000bf05070 */
[----:B------:R-:W-:-:S09]  /*01d0*/  UISETP.NE.AND.EX UP0, UPT, UR7, URZ, UPT, UP0 ;  /* 0x000000ff0700728c */ /* 0x000fd2000bf05300 */
[----:B------:R-:W-:Y:S05]  /*01e0*/  BRA.U !UP0, `(.L_x_3) ;  /* 0x00000001080c7547 */ /* 0x000fea000b800000 */
[----:B------:R-:W2:Y:S02]  /*01f0*/  LDC.64 R78, c[0x0][0x8a8] ;  /* 0x00022a00ff4e7b82 */ /* 0x000ea40000000a00 */
[----:B--2---:R2:W5:Y:S01]  /*0200*/  LDG.E R78, desc[UR40][R78.64] ;  /* 0x000000284e4e7981 */ /* 0x004562000c1e1900 */
[----:B------:R-:W-:Y:S05]  /*0210*/  BRA `(.L_x_2) ;  /* 0x0000000000087947 */ /* 0x000fea0003800000 */
.L_x_3:
[----:B------:R-:W2:Y:S02]  /*0220*/  LDCU UR6, c[0x0][0x8a0] ;  /* 0x00011400ff0677ac */ /* 0x000ea40008000800 */
[----:B--2---:R-:W-:Y:S02]  /*0230*/  MOV R78, UR6 ;  /* 0x00000006004e7c02 */ /* 0x004fe40008000f00 */
.L_x_2:
[----:B------:R-:W-:Y:S01]  /*0240*/  IMAD.U32 R0, RZ, RZ, UR8 ;  /* 0x00000008ff007e24 */ /* 0x000fe2000f8e00ff */
[----:B------:R-:W-:Y:S04]  /*0250*/  BSSY.RECONVERGENT B0, `(.L_x_4) ;  /* 0x000000c000007945 */ /* 0x000fe80003800200 */
[C---:B------:R-:W-:Y:S02]  /*0260*/  ISETP.NE.OR P1, PT, R0.reuse, 0x1, !P5 ;  /* 0x000000010000780c */ /* 0x040fe40006f25670 */
[----:B------:R-:W-:-:S11]  /*0270*/  ISETP.NE.OR P0, PT, R0, 0x3, !P5 ;  /* 0x000000030000780c */ /* 0x000fd60006f05670 */
[----:B------:R-:W-:Y:S05]  /*0280*/  @P1 BRA `(.L_x_5) ;  /* 0x0000000000201947 */ /* 0x000fea0003800000 */
[----:B------:R-:W3:Y:S02]  /*0290*/  LDCU.64 UR6, c[0x0][0x348] ;  /* 0x00006900ff0677ac */ /* 0x000ee40008000a00 */
[----:B---3--:R-:W-:Y:S02]  /*02a0*/  UIADD3 UR10, UP1, UPT, UR6, 0x80, URZ ;  /* 0x00000080060a7890 */ /* 0x008fe4000ff3e0ff */
[----:B------:R-:W-:Y:S02]  /*02b0*/  UIADD3 UR6, UP0, UPT, UR6, 0x180, URZ ;  /* 0x0000018006067890 */ /* 0x000fe4000ff1e0ff */
[----:B------:R-:W-:Y:S02]  /*02c0*/  UIADD3.X UR11, UPT, UPT, URZ, UR7, URZ, UP1, !UPT ;  /* 0x00000007ff0b7290 */ /* 0x000fe40008ffe4ff */
[----:B------:R-:W-:-:S07]  /*02d0*/  UIADD3.X UR7, UPT, UPT, URZ, UR7, URZ, UP0, !UPT ;  /* 0x00000007ff077290 */ /* 0x000fce00087fe4ff */
[----:B------:R3:W-:Y:S02]  /*02e0*/  UTMACCTL.PF [UR10] ;  /* 0x000000000a0079b9 */ /* 0x0007e40008040000 */
[----:B------:R3:W-:Y:S02]  /*02f0*/  UTMACCTL.PF [UR6] ;  /* 0x00000000060079b9 */ /* 0x0007e40008040000 */
[----:B---3--:R-:W-:Y:S01]  /*0300*/  NOP ;  /* 0x0000000000007918 */ /* 0x008fe20000000000 */
.L_x_5:
[----:B------:R-:W-:Y:S05]  /*0310*/  BSYNC.RECONVERGENT B0 ;  /* 0x0000000000007941 */ /* 0x000fea0003800200 */
.L_x_4:
[----:B------:R-:W-:Y:S04]  /*0320*/  BSSY.RECONVERGENT B0, `(.L_x_6) ;  /* 0x000000a000007945 */ /* 0x000fe80003800200 */
        /* <DEDUP_REMOVED lines=9> */
.L_x_7:
[----:B------:R-:W-:Y:S05]  /*03c0*/  BSYNC.RECONVERGENT B0 ;  /* 0x0000000000007941 */ /* 0x000fea0003800200 */
.L_x_6:
[----:B------:R-:W3:Y:S01]  /*03d0*/  LDCU.64 UR6, c[0x0][0x888] ;  /* 0x00011100ff0677ac */ /* 0x000ee20008000a00 */
[----:B------:R-:W-:Y:S02]  /*03e0*/  UISETP.EQ.U32.AND UP1, UPT, UR4, URZ, UPT ;  /* 0x000000ff0400728c */ /* 0x000fe4000bf22070 */
[----:B------:R-:W-:Y:S02]  /*03f0*/  UPLOP3.LUT UP2, UPT, UPT, UPT, UPT, 0x80, 0x8 ;  /* 0x000000000008789c */ /* 0x000fe40003f4f070 */
[----:B---3--:R-:W-:-:S04]  /*0400*/  UISETP.NE.U32.AND UP0, UPT, UR6, URZ, UPT ;  /* 0x000000ff0600728c */ /* 0x008fc8000bf05070 */
[----:B------:R-:W-:-:S04]  /*0410*/  UISETP.NE.AND.EX UP0, UPT, UR7, URZ, UPT, UP0 ;  /* 0x000000ff0700728c */ /* 0x000fc8000bf05300 */
[----:B------:R-:W-:-:S04]  /*0420*/  UISETP.EQ.OR.EX UP3, UPT, UR5, URZ, !UP0, UP1 ;  /* 0x000000ff0500728c */ /* 0x000fc8000c762710 */
[----:B------:R-:W-:-:S05]  /*0430*/  UP2UR UR44, UPR, URZ, 0x8 ;  /* 0x00000008ff2c7883 */ /* 0x000fca0008000000 */
[----:B------:R-:W-:Y:S07]  /*0440*/  BRA.U !UP3, `(.L_x_8) ;  /* 0x000000010b207547 */ /* 0x000fee000b800000 */
[----:B------:R-:W-:Y:S01]  /*0450*/  UISETP.NE.U32.AND UP2, UPT, UR4, URZ, UPT ;  /* 0x000000ff0400728c */ /* 0x000fe2000bf45070 */
[----:B-----5:R-:W-:Y:S01]  /*0460*/  FSETP.NEU.AND P0, PT, R81, RZ, PT ;  /* 0x000000ff5100720b */ /* 0x020fe20003f0d000 */
[----:B------:R-:W-:Y:S02]  /*0470*/  USEL UR4, URZ, 0xffffffff, UP0 ;  /* 0xffffffffff047887 */ /* 0x000fe40008000000 */
[----:B------:R-:W-:-:S10]  /*0480*/  UISETP.NE.AND.EX UP2, UPT, UR5, URZ, UPT, UP2 ;  /* 0x000000ff0500728c */ /* 0x000fd4000bf45320 */
[----:B------:R-:W-:Y:S01]  /*0490*/  VOTEU.ANY UP1, P0 ;  /* 0x0000000000ff7886 */ /* 0x000fe20000020100 */
[----:B------:R-:W-:-:S04]  /*04a0*/  @!UP2 USEL UR4, URZ, 0xffffffff, UP1 ;  /* 0xffffffffff04a887 */ /* 0x000fc80008800000 */
[----:B------:R-:W-:-:S04]  /*04b0*/  ULOP3.LUT UR4, UR4, 0x1, URZ, 0xc0, !UPT ;  /* 0x0000000104047892 */ /* 0x000fc8000f8ec0ff */
[----:B------:R-:W-:-:S11]  /*04c0*/  UISETP.NE.U32.AND UP2, UPT, UR4, 0x1, UPT ;  /* 0x000000010400788c */ /* 0x000fd6000bf45070 */
.L_x_8:
[----:B-1----:R-:W1:Y:S01]  /*04d0*/  SHFL.IDX PT, R2, R169, RZ, 0x1f ;  /* 0x00001fffa9027589 */ /* 0x002e6200000e0000 */
[----:B------:R-:W-:-:S04]  /*04e0*/  UISETP.NE.AND UP1, UPT, UR8, 0x2, UPT ;  /* 0x000000020800788c */ /* 0x000fc8000bf25270 */
[----:B------:R-:W-:Y:S01]  /*04f0*/  USEL UR13, URZ, 0x1, UP1 ;  /* 0x00000001ff0d7887 */ /* 0x000fe20008800000 */
[----:B-1----:R-:W-:-:S13]  /*0500*/  ISETP.NE.AND P0, PT, R2, RZ, PT ;  /* 0x000000ff0200720c */ /* 0x002fda0003f05270 */
[----:B------:R-:W-:Y:S05]  /*0510*/  @P0 BRA `(.L_x_9) ;  /* 0x0000000000400947 */ /* 0x000fea0003800000 */
[----:B------:R-:W1:Y:S01]  /*0520*/  S2UR UR5, SR_CgaCtaId ;  /* 0x00000000000579c3 */ /* 0x000e620000008800 */
[----:B------:R-:W-:Y:S01]  /*0530*/  UMOV UR6, 0x400 ;  /* 0x0000040000067882 */ /* 0x000fe20000000000 */
[----:B------:R-:W-:Y:S01]  /*0540*/  UMOV UR4, 0x1 ;  /* 0x0000000100047882 */ /* 0x000fe20000000000 */
[----:B------:R-:W-:Y:S01]  /*0550*/  ELECT P0, URZ, PT ;  /* 0x0000000000ff782f */ /* 0x000fe20003800000 */
[----:B-1----:R-:W-:Y:S02]  /*0560*/  ULEA UR5, UR5, UR6, 0x18 ;  /* 0x0000000605057291 */ /* 0x002fe4000f8ec0ff */
[----:B------:R-:W-:-:S04]  /*0570*/  UIADD3 UR6, UPT, UPT, -UR4, 0x100000, URZ ;  /* 0x0010000004067890 */ /* 0x000fc8000fffe1ff */
[----:B------:R-:W-:Y:S02]  /*0580*/  USHF.L.U32 UR7, UR6, 0xb, URZ ;  /* 0x0000000b06077899 */ /* 0x000fe400080006ff */
[----:B------:R-:W-:Y:S01]  /*0590*/  USHF.L.U32 UR6, UR6, 0x1, URZ ;  /* 0x0000000106067899 */ /* 0x000fe200080006ff */
[----:B------:R-:W1:Y:S11]  /*05a0*/  FENCE.VIEW.ASYNC.S ;  /* 0x00000000000073c6 */ /* 0x000e760000000000 */
[----:B-1----:R1:W3:Y:S01]  /*05b0*/  SYNCS.EXCH.64 URZ, [UR5], UR6 ;  /* 0x0000000605ff75b2 */ /* 0x0022e20008000100 */
[----:B------:R1:W4:Y:S01]  /*05c0*/  SYNCS.EXCH.64 URZ, [UR5+0x18], UR6 ;  /* 0x0000180605ff75b2 */ /* 0x0003220008000100 */
[----:B------:R1:W1:Y:S01]  /*05d0*/  SYNCS.EXCH.64 URZ, [UR5+0x8], UR6 ;  /* 0x0000080605ff75b2 */ /* 0x0002620008000100 */
[----:B------:R1:W1:Y:S01]  /*05e0*/  SYNCS.EXCH.64 URZ, [UR5+0x20], UR6 ;  /* 0x0000200605ff75b2 */ /* 0x0002620008000100 */
[----:B------:R1:W1:Y:S01]  /*05f0*/  SYNCS.EXCH.64 URZ, [UR5+0x10], UR6 ;  /* 0x0000100605ff75b2 */ /* 0x0002620008000100 */
[----:B------:R1:W1:Y:S01]  /*0600*/  SYNCS.EXCH.64 URZ, [UR5+0x28], UR6 ;  /* 0x0000280605ff75b2 */ /* 0x0002620008000100 */
[----:B------:R-:W-:Y:S01]  /*0610*/  NOP ;  /* 0x0000000000007918 */ /* 0x000fe20000000000 */
.L_x_9:
[----:B------:R-:W2:Y:S01]  /*0620*/  SHFL.IDX PT, R2, R169, RZ, 0x1f ;  /* 0x00001fffa9027589 */ /* 0x000ea200000e0000 */
[----:B------:R-:W-:Y:S01]  /*0630*/  NOP ;  /* 0x0000000000007918 */ /* 0x000fe20000000000 */
[----:B--2---:R-:W-:-:S13]  /*0640*/  ISETP.NE.AND P0, PT, R2, 0x1, PT ;  /* 0x000000010200780c */ /* 0x004fda0003f05270 */
[----:B------:R-:W-:Y:S05]  /*0650*/  @P0 BRA `(.L_x_10) ;  /* 0x0000000000400947 */ /* 0x000fea0003800000 */
[----:B-1----:R-:W1:Y:S01]  /*0660*/  S2UR UR6, SR_CgaCtaId ;  /* 0x00000000000679c3 */ /* 0x002e620000008800 */
[----:B------:R-:W-:Y:S01]  /*0670*/  UMOV UR7, 0x400 ;  /* 0x0000040000077882 */ /* 0x000fe20000000000 */
[----:B------:R-:W-:Y:S01]  /*0680*/  UMOV UR5, 0x20 ;  /* 0x0000002000057882 */ /* 0x000fe20000000000 */
[----:B------:R-:W-:Y:S01]  /*0690*/  UMOV UR4, 0x80 ;  /* 0x0000008000047882 */ /* 0x000fe20000000000 */
[----:B------:R-:W-:-:S04]  /*06a0*/  UIADD3 UR10, UPT, UPT, -UR5, 0x100000, URZ ;  /* 0x00100000050a7890 */ /* 0x000fc8000fffe1ff */
[----:B------:R-:W-:Y:S02]  /*06b0*/  USHF.L.U32 UR11, UR10, 0xb, URZ ;  /* 0x0000000b0a0b7899 */ /* 0x000fe400080006ff */
[----:B------:R-:W-:Y:S02]  /*06c0*/  USHF.L.U32 UR10, UR10, 0x1, URZ ;  /* 0x000000010a0a7899 */ /* 0x000fe400080006ff */
[----:B------:R-:W-:-:S04]  /*06d0*/  UIADD3 UR4, UPT, UPT, -UR4, 0x100000, URZ ;  /* 0x0010000004047890 */ /* 0x000fc8000fffe1ff */
[----:B------:R-:W-:Y:S02]  /*06e0*/  USHF.L.U32 UR5, UR4, 0xb, URZ ;  /* 0x0000000b04057899 */ /* 0x000fe400080006ff */
[----:B------:R-:W-:Y:S01]  /*06f0*/  USHF.L.U32 UR4, UR4, 0x1, URZ ;  /* 0x0000000104047899 */ /* 0x000fe200080006ff */
[----:B------:R-:W-:Y:S01]  /*0700*/  ELECT P0, URZ, PT ;  /* 0x0000000000ff782f */ /* 0x000fe20003800000 */
[----:B-1----:R-:W-:Y:S01]  /*0710*/  ULEA UR6, UR6, UR7, 0x18 ;  /* 0x0000000706067291 */ /* 0x002fe2000f8ec0ff */
[----:B------:R-:W1:Y:S11]  /*0720*/  FENCE.VIEW.ASYNC.S ;  /* 0x00000000000073c6 */ /* 0x000e760000000000 */
[----:B-1----:R2:W1:Y:S01]  /*0730*/  SYNCS.EXCH.64 URZ, [UR6+0x30], UR10 ;  /* 0x0000300a06ff75b2 */ /* 0x0024620008000100 */
[----:B------:R2:W1:Y:S02]  /*0740*/  SYNCS.EXCH.64 URZ, [UR6+0x38], UR4 ;  /* 0x0000380406ff75b2 */ /* 0x0004640008000100 */
[----:B--2---:R-:W-:Y:S01]  /*0750*/  NOP ;  /* 0x0000000000007918 */ /* 0x004fe20000000000 */
.L_x_10:
[----:B------:R-:W2:Y:S01]  /*0760*/  SHFL.IDX PT, R2, R169, RZ, 0x1f ;  /* 0x00001fffa9027589 */ /* 0x000ea200000e0000 */
[----:B------:R-:W-:Y:S01]  /*0770*/  NOP ;  /* 0x0000000000007918 */ /* 0x000fe20000000000 */
[----:B--2---:R-:W-:-:S13]  /*0780*/  ISETP.NE.AND P0, PT, R2, 0x3, PT ;  /* 0x000000030200780c */ /* 0x004fda0003f05270 */
[----:B------:R-:W-:Y:S05]  /*0790*/  @P0 BRA `(.L_x_11) ;  /* 0x0000000000300947 */ /* 0x000fea0003800000 */
[----:B-1----:R-:W1:Y:S01]  /*07a0*/  S2UR UR5, SR_CgaCtaId ;  /* 0x00000000000579c3 */ /* 0x002e620000008800 */
        /* <DEDUP_REMOVED lines=8> */
[----:B-1----:R2:W1:Y:S01]  /*0830*/  SYNCS.EXCH.64 URZ, [UR5+0x40], UR6 ;  /* 0x0000400605ff75b2 */ /* 0x0024620008000100 */
[----:B------:R2:W1:Y:S02]  /*0840*/  SYNCS.EXCH.64 URZ, [UR5+0x48], UR6 ;  /* 0x0000480605ff75b2 */ /* 0x0004640008000100 */
[----:B--2---:R-:W-:Y:S01]  /*0850*/  NOP ;  /* 0x0000000000007918 */ /* 0x004fe20000000000 */
.L_x_11:
[----:B------:R-:W2:Y:S01]  /*0860*/  SHFL.IDX PT, R2, R169, RZ, 0x1f ;  /* 0x00001fffa9027589 */ /* 0x000ea200000e0000 */
[----:B------:R-:W-:Y:S01]  /*0870*/  NOP ;  /* 0x0000000000007918 */ /* 0x000fe20000000000 */
[----:B--2---:R-:W-:-:S13]  /*0880*/  ISETP.NE.AND P0, PT, R2, 0x4, PT ;  /* 0x000000040200780c */ /* 0x004fda0003f05270 */
[----:B------:R-:W-:Y:S05]  /*0890*/  @P0 BRA `(.L_x_12) ;  /* 0x00000000004c0947 */ /* 0x000fea0003800000 */
[----:B-1----:R-:W1:Y:S01]  /*08a0*/  S2UR UR5, SR_CgaCtaId ;  /* 0x00000000000579c3 */ /* 0x002e620000008800 */
[----:B------:R-:W-:Y:S01]  /*08b0*/  UMOV UR7, 0x100 ;  /* 0x0000010000077882 */ /* 0x000fe20000000000 */
[----:B------:R-:W-:Y:S01]  /*08c0*/  UMOV UR6, 0x400 ;  /* 0x0000040000067882 */ /* 0x000fe20000000000 */
[----:B------:R-:W-:Y:S01]  /*08d0*/  USEL UR7, UR7, 0xe0, UP2 ;  /* 0x000000e007077887 */ /* 0x000fe20009000000 */
[----:B------:R-:W-:Y:S01]  /*08e0*/  UMOV UR4, 0x1 ;  /* 0x0000000100047882 */ /* 0x000fe20000000000 */
[----:B------:R-:W-:Y:S01]  /*08f0*/  ELECT P0, URZ, PT ;  /* 0x0000000000ff782f */ /* 0x000fe20003800000 */
[----:B------:R-:W-:-:S04]  /*0900*/  UIADD3 UR10, UPT, UPT, -UR4, 0x100000, URZ ;  /* 0x00100000040a7890 */ /* 0x000fc8000fffe1ff */
[----:B------:R-:W-:Y:S02]  /*0910*/  USHF.L.U32 UR11, UR10, 0xb, URZ ;  /* 0x0000000b0a0b7899 */ /* 0x000fe400080006ff */
[----:B------:R-:W-:Y:S02]  /*0920*/  USHF.L.U32 UR10, UR10, 0x1, URZ ;  /* 0x000000010a0a7899 */ /* 0x000fe400080006ff */
[----:B-1----:R-:W-:Y:S02]  /*0930*/  ULEA UR5, UR5, UR6, 0x18 ;  /* 0x0000000605057291 */ /* 0x002fe4000f8ec0ff */
[----:B------:R-:W-:-:S04]  /*0940*/  UIADD3 UR6, UPT, UPT, -UR7, 0x100000, URZ ;  /* 0x0010000007067890 */ /* 0x000fc8000fffe1ff */
[----:B------:R-:W-:Y:S02]  /*0950*/  USHF.L.U32 UR7, UR6, 0xb, URZ ;  /* 0x0000000b06077899 */ /* 0x000fe400080006ff */
[----:B------:R-:W-:Y:S01]  /*0960*/  USHF.L.U32 UR6, UR6, 0x1, URZ ;  /* 0x0000000106067899 */ /* 0x000fe200080006ff */
[----:B------:R-:W1:Y:S03]  /*0970*/  FENCE.VIEW.ASYNC.S ;  /* 0x00000000000073c6 */ /* 0x000e660000000000 */
[----:B-1----:R2:W1:Y:S08]  /*0980*/  SYNCS.EXCH.64 URZ, [UR5+0x50], UR10 ;  /* 0x0000500a05ff75b2 */ /* 0x0024700008000100 */
[----:B------:R2:W1:Y:S01]  /*0990*/  SYNCS.EXCH.64 URZ, [UR5+0x60], UR6 ;  /* 0x0000600605ff75b2 */ /* 0x0004620008000100 */
[----:B------:R2:W1:Y:S01]  /*09a0*/  SYNCS.EXCH.64 URZ, [UR5+0x58], UR10 ;  /* 0x0000580a05ff75b2 */ /* 0x0004620008000100 */
[----:B------:R2:W1:Y:S02]  /*09b0*/  SYNCS.EXCH.64 URZ, [UR5+0x68], UR6 ;  /* 0x0000680605ff75b2 */ /* 0x0004640008000100 */
[----:B--2---:R-:W-:Y:S01]  /*09c0*/  NOP ;  /* 0x0000000000007918 */ /* 0x004fe20000000000 */
.L_x_12:
        /* <DEDUP_REMOVED lines=18> */
[----:B------:R2:W1:Y:S01]  /*0af0*/  SYNCS.EXCH.64 URZ, [UR6+0x90], UR4 ;  /* 0x0000900406ff75b2 */ /* 0x0004620008000100 */
[----:B------:R2:W1:Y:S01]  /*0b00*/  SYNCS.EXCH.64 URZ, [UR6+0x78], UR10 ;  /* 0x0000780a06ff75b2 */ /* 0x0004620008000100 */
[----:B------:R2:W1:Y:S01]  /*0b10*/  SYNCS.EXCH.64 URZ, [UR6+0x98], UR4 ;  /* 0x0000980406ff75b2 */ /* 0x0004620008000100 */
[----:B------:R2:W1:Y:S01]  /*0b20*/  SYNCS.EXCH.64 URZ, [UR6+0x80], UR10 ;  /* 0x0000800a06ff75b2 */ /* 0x0004620008000100 */
[----:B------:R2:W1:Y:S01]  /*0b30*/  SYNCS.EXCH.64 URZ, [UR6+0xa0], UR4 ;  /* 0x0000a00406ff75b2 */ /* 0x0004620008000100 */
[----:B------:R2:W1:Y:S01]  /*0b40*/  SYNCS.EXCH.64 URZ, [UR6+0x88], UR10 ;  /* 0x0000880a06ff75b2 */ /* 0x0004620008000100 */
[----:B------:R2:W1:Y:S02]  /*0b50*/  SYNCS.EXCH.64 URZ, [UR6+0xa8], UR4 ;  /* 0x0000a80406ff75b2 */ /* 0x0004640008000100 */
[----:B--2---:R-:W-:Y:S01]  /*0b60*/  NOP ;  /* 0x0000000000007918 */ /* 0x004fe20000000000 */
.L_x_13:
        /* <DEDUP_REMOVED lines=14> */
[----:B------:R2:W1:Y:S01]  /*0c50*/  SYNCS.EXCH.64 URZ, [UR5+0xc0], UR6 ;  /* 0x0000c00605ff75b2 */ /* 0x0004620008000100 */
[----:B------:R2:W1:Y:S01]  /*0c60*/  SYNCS.EXCH.64 URZ, [UR5+0xb8], UR6 ;  /* 0x0000b80605ff75b2 */ /* 0x0004620008000100 */
[----:B------:R2:W1:Y:S02]  /*0c70*/  SYNCS.EXCH.64 URZ, [UR5+0xc8], UR6 ;  /* 0x0000c80605ff75b2 */ /* 0x0004640008000100 */
[----:B--2---:R-:W-:Y:S01]  /*0c80*/  NOP ;  /* 0x0000000000007918 */ /* 0x004fe20000000000 */
.L_x_14:
[----:B-1----:R-:W1:Y:S01]  /*0c90*/  S2UR UR5, SR_CTAID.X ;  /* 0x00000000000579c3 */ /* 0x002e620000002500 */
[----:B------:R-:W-:-:S05]  /*0ca0*/  CS2R.32 R165, SR_CgaSize ;  /* 0x0000000000a57805 */ /* 0x000fca0000008a00 */
[----:B------:R-:W-:-:S05]  /*0cb0*/  IMAD R165, R165, -0xa0, RZ ;  /* 0xffffff60a5a57824 */ /* 0x000fca00078e02ff */
[----:B------:R-:W-:-:S14]  /*0cc0*/  R2UR UR7, R165 ;  /* 0x00000000a50772ca */ /* 0x000fdc00000e0000 */
[----:B------:R-:W2:Y:S01]  /*0cd0*/  LDCU UR7, c[0x0][UR7+0x2b0] ;  /* 0x00005600070777ac */ /* 0x000ea20008000800 */
[----:B------:R-:W-:Y:S01]  /*0ce0*/  NOP ;  /* 0x0000000000007918 */ /* 0x000fe20000000000 */
[----:B------:R-:W-:-:S05]  /*0cf0*/  CS2R.32 R165, SR_CgaSize ;  /* 0x0000000000a57805 */ /* 0x000fca0000008a00 */
[----:B------:R-:W-:-:S05]  /*0d00*/  IMAD R165, R165, -0xa0, RZ ;  /* 0xffffff60a5a57824 */ /* 0x000fca00078e02ff */
[----:B------:R-:W-:-:S14]  /*0d10*/  R2UR UR6, R165 ;  /* 0x00000000a50672ca */ /* 0x000fdc00000e0000 */
[----:B------:R-:W3:Y:S01]  /*0d20*/  LDCU UR6, c[0x0][UR6+0x2b4] ;  /* 0x00005680060677ac */ /* 0x000ee20008000800 */
[----:B------:R-:W4:Y:S08]  /*0d30*/  S2UR UR4, SR_CTAID.Y ;  /* 0x00000000000479c3 */ /* 0x000f300000002600 */
[----:B------:R-:W3:Y:S01]  /*0d40*/  LDC R9, c[0x0][0xb24] ;  /* 0x0002c900ff097b82 */ /* 0x000ee20000000800 */
[----:B-1----:R-:W-:-:S02]  /*0d50*/  I2FP.F32.U32 R5, UR5 ;  /* 0x0000000500057c45 */ /* 0x002fc40008201000 */
[----:B------:R-:W-:-:S05]  /*0d60*/  CS2R.32 R3, SR_CgaSize ;  /* 0x0000000000037805 */ /* 0x000fca0000008a00 */
[----:B------:R-:W-:-:S06]  /*0d70*/  IMAD R3, R3, -0xa0, RZ ;  /* 0xffffff6003037824 */ /* 0x000fcc00078e02ff */
[----:B------:R-:W1:Y:S01]  /*0d80*/  LDC R3, c[0x0][R3+0x2a0] ;  /* 0x0000a80003037b82 */ /* 0x000e620000000800 */
[----:B------:R-:W-:Y:S01]  /*0d90*/  MOV R165, UR5 ;  /* 0x0000000500a57c02 */ /* 0x000fe20008000f00 */
[----:B--2---:R-:W-:Y:S01]  /*0da0*/  FMUL R5, R5, UR7 ;  /* 0x0000000705057c20 */ /* 0x004fe20008400000 */
[----:B----4-:R-:W-:Y:S02]  /*0db0*/  I2FP.F32.U32 R4, UR4 ;  /* 0x0000000400047c45 */ /* 0x010fe40008201000 */
[----:B------:R-:W-:-:S05]  /*0dc0*/  CS2R.32 R2, SR_CgaSize ;  /* 0x0000000000027805 */ /* 0x000fca0000008a00 */
[----:B------:R-:W-:-:S06]  /*0dd0*/  IMAD R2, R2, -0xa0, RZ ;  /* 0xffffff6002027824 */ /* 0x000fcc00078e02ff */
[----:B------:R-:W2:Y:S01]  /*0de0*/  LDC R2, c[0x0][R2+0x2a4] ;  /* 0x0000a90002027b82 */ /* 0x000ea20000000800 */
[----:B------:R-:W4:Y:S01]  /*0df0*/  F2I.U32.TRUNC.NTZ R154, R5 ;  /* 0x00000005009a7305 */ /* 0x000f22000020f000 */
[----:B------:R-:W-:Y:S01]  /*0e00*/  MOV R155, UR4 ;  /* 0x00000004009b7c02 */ /* 0x000fe20008000f00 */
[----:B---3--:R-:W-:-:S05]  /*0e10*/  FMUL R4, R4, UR6 ;  /* 0x0000000604047c20 */ /* 0x008fca0008400000 */
[----:B------:R-:W-:Y:S01]  /*0e20*/  BAR.SYNC.DEFER_BLOCKING 0x0 ;  /* 0x0000000000007b1d */ /* 0x000fe20000010000 */
[----:B------:R-:W-:-:S05]  /*0e30*/  ISETP.GE.AND P0, PT, R9, 0x1, PT ;  /* 0x000000010900780c */ /* 0x000fca0003f06270 */
[----:B------:R-:W3:Y:S02]  /*0e40*/  F2I.U32.TRUNC.NTZ R143, R4 ;  /* 0x00000004008f7305 */ /* 0x000ee4000020f000 */
[----:B------:R-:W2:Y:S01]  /*0e50*/  S2UR UR36, SR_CTAID.Z ;  /* 0x00000000002479c3 */ /* 0x000ea20000002700 */
[----:B----4-:R-:W-:-:S05]  /*0e60*/  IADD3 R154, PT, PT, -R154, RZ, RZ ;  /* 0x000000ff9a9a7210 */ /* 0x010fca0007ffe1ff */
[----:B-1----:R-:W-:Y:S01]  /*0e70*/  IMAD R154, R3, R154, UR5 ;  /* 0x00000005039a7e24 */ /* 0x002fe2000f8e029a */
[----:B---3--:R-:W-:-:S05]  /*0e80*/  IADD3 R143, PT, PT, -R143, RZ, RZ ;  /* 0x000000ff8f8f7210 */ /* 0x008fca0007ffe1ff */
[----:B--2---:R-:W-:Y:S01]  /*0e90*/  IMAD R143, R2, R143, UR4 ;  /* 0x00000004028f7e24 */ /* 0x004fe2000f8e028f */
[----:B------:R-:W-:Y:S06]  /*0ea0*/  @!P0 BRA `(.L_x_15) ;  /* 0x0000000000b88947 */ /* 0x000fec0003800000 */
[----:B------:R-:W1:Y:S01]  /*0eb0*/  LDC.64 R4, c[0x0][0xb18] ;  /* 0x0002c600ff047b82 */ /* 0x000e620000000a00 */
[----:B------:R-:W-:-:S07]  /*0ec0*/  ISETP.NE.AND P0, PT, R9, 0x1, PT ;  /* 0x000000010900780c */ /* 0x000fce0003f05270 */
[----:B------:R-:W2:Y:S08]  /*0ed0*/  LDC R10, c[0x0][0xb0c] ;  /* 0x0002c300ff0a7b82 */ /* 0x000eb00000000800 */
[----:B------:R-:W3:Y:S08]  /*0ee0*/  LDC R11, c[0x0][0x370] ;  /* 0x0000dc00ff0b7b82 */ /* 0x000ef00000000800 */
[----:B------:R-:W4:Y:S01]  /*0ef0*/  LDC R12, c[0x0][0x374] ;  /* 0x0000dd00ff0c7b82 */ /* 0x000f220000000800 */
[----:B-1----:R-:W-:-:S07]  /*0f00*/  ISETP.NE.AND P1, PT, R4, 0x1, PT ;  /* 0x000000010400780c */ /* 0x002fce0003f25270 */
[----:B------:R-:W3:Y:S01]  /*0f10*/  LDC.64 R6, c[0x0][0xb10] ;  /* 0x0002c400ff067b82 */ /* 0x000ee20000000a00 */
[----:B--2---:R-:W-:-:S07]  /*0f20*/  ISETP.NE.AND P2, PT, R10, 0x1, PT ;  /* 0x000000010a00780c */ /* 0x004fce0003f45270 */
[----:B------:R-:W1:Y:S08]  /*0f30*/  LDC R8, c[0x0][0xb20] ;  /* 0x0002c800ff087b82 */ /* 0x000e700000000800 */
[----:B------:R-:W2:Y:S01]  /*0f40*/  LDC.64 R2, c[0x0][0xb28] ;  /* 0x0002ca00ff027b82 */ /* 0x000ea20000000a00 */
[----:B----4-:R-:W-:-:S04]  /*0f50*/  IMAD.HI.U32 R13, R12, R5, RZ ;  /* 0x000000050c0d7227 */ /* 0x010fc800078e00ff */
[----:B------:R-:W-:-:S04]  /*0f60*/  IMAD.HI.U32 R5, R155, R5, RZ ;  /* 0x000000059b057227 */ /* 0x000fc800078e00ff */
[----:B---3--:R-:W-:-:S04]  /*0f70*/  IMAD.HI.U32 R14, R11, R6, RZ ;  /* 0x000000060b0e7227 */ /* 0x008fc800078e00ff */
[----:B------:R-:W-:Y:S01]  /*0f80*/  IMAD.HI.U32 R16, R165, R6, RZ ;  /* 0x00000006a5107227 */ /* 0x000fe200078e00ff */
[-C--:B------:R-:W-:Y:S02]  /*0f90*/  @P2 SHF.R.U32.HI R11, RZ, R7.reuse, R14 ;  /* 0x00000007ff0b2219 */ /* 0x080fe4000001160e */
[-C--:B-1----:R-:W-:Y:S02]  /*0fa0*/  @P1 SHF.R.U32.HI R12, RZ, R8.reuse, R13 ;  /* 0x00000008ff0c1219 */ /* 0x082fe4000001160d */
[----:B------:R-:W-:Y:S02]  /*0fb0*/  SHF.R.U32.HI R8, RZ, R8, R5 ;  /* 0x00000008ff087219 */ /* 0x000fe40000011605 */
[----:B------:R-:W-:Y:S02]  /*0fc0*/  SHF.R.U32.HI R16, RZ, R7, R16 ;  /* 0x00000007ff107219 */ /* 0x000fe40000011610 */
[----:B------:R-:W-:Y:S01]  /*0fd0*/  SEL R5, R155, R8, !P1 ;  /* 0x000000089b057207 */ /* 0x000fe20004800000 */
[----:B--2---:R-:W-:Y:S01]  /*0fe0*/  IMAD.HI.U32 R14, R12, R2, RZ ;  /* 0x000000020c0e7227 */ /* 0x004fe200078e00ff */
[----:B------:R-:W-:-:S03]  /*0ff0*/  SEL R7, R165, R16, !P2 ;  /* 0x00000010a5077207 */ /* 0x000fc60005000000 */
[----:B------:R-:W-:Y:S01]  /*1000*/  IMAD.HI.U32 R6, R11, R2, RZ ;  /* 0x000000020b067227 */ /* 0x000fe200078e00ff */
[----:B------:R-:W-:-:S04]  /*1010*/  @P0 SHF.R.U32.HI R12, RZ, R3, R14 ;  /* 0x00000003ff0c0219 */ /* 0x000fc8000001160e */
[----:B------:R-:W-:Y:S01]  /*1020*/  @P0 SHF.R.U32.HI R11, RZ, R3, R6 ;  /* 0x00000003ff0b0219 */ /* 0x000fe20000011606 */
[----:B------:R-:W-:-:S04]  /*1030*/  IMAD R12, R12, R9, RZ ;  /* 0x000000090c0c7224 */ /* 0x000fc800078e02ff */
[----:B------:R-:W-:Y:S01]  /*1040*/  IMAD R6, R11, R9, RZ ;  /* 0x000000090b067224 */ /* 0x000fe200078e02ff */
[----:B------:R-:W-:-:S04]  /*1050*/  ISETP.GE.AND P1, PT, R5, R12, PT ;  /* 0x0000000c0500720c */ /* 0x000fc80003f26270 */
[----:B------:R-:W-:Y:S01]  /*1060*/  ISETP.GE.OR P1, PT, R7, R6, P1 ;  /* 0x000000060700720c */ /* 0x000fe20000f26670 */
[----:B------:R-:W-:-:S05]  /*1070*/  IMAD.HI.U32 R6, R5, R2, RZ ;  /* 0x0000000205067227 */ /* 0x000fca00078e00ff */
[----:B------:R-:W-:-:S04]  /*1080*/  SHF.R.U32.HI R6, RZ, R3, R6 ;  /* 0x00000003ff067219 */ /* 0x000fc80000011606 */
[----:B------:R-:W-:-:S03]  /*1090*/  SEL R6, R5, R6, !P0 ;  /* 0x0000000605067207 */ /* 0x000fc60004000000 */
[----:B------:R-:W-:Y:S01]  /*10a0*/  @!P1 IMAD.HI.U32 R8, R7, R2, RZ ;  /* 0x0000000207089227 */ /* 0x000fe200078e00ff */
[----:B------:R-:W-:-:S04]  /*10b0*/  IADD3 R2, PT, PT, -R6, RZ, RZ ;  /* 0x000000ff06027210 */ /* 0x000fc80007ffe1ff */
[----:B------:R-:W-:Y:S01]  /*10c0*/  @!P1 SHF.R.U32.HI R8, RZ, R3, R8 ;  /* 0x00000003ff089219 */ /* 0x000fe20000011608 */
[----:B------:R-:W-:-:S03]  /*10d0*/  IMAD R2, R9, R2, R5 ;  /* 0x0000000209027224 */ /* 0x000fc600078e0205 */
[----:B------:R-:W-:Y:S02]  /*10e0*/  @!P1 SEL R3, R7, R8, !P0 ;  /* 0x0000000807039207 */ /* 0x000fe40004000000 */
[----:B------:R-:W-:-:S03]  /*10f0*/  IADD3 R8, PT, PT, -R5, RZ, RZ ;  /* 0x000000ff05087210 */ /* 0x000fc60007ffe1ff */
[--C-:B------:R-:W-:Y:S02]  /*1100*/  @!P1 IMAD.IADD R6, R6, 0x1, -R3.reuse ;  /* 0x0000000106069824 */ /* 0x100fe400078e0a03 */
[----:B------:R-:W-:Y:S01]  /*1110*/  @!P1 IMAD R3, R2, R11, R3 ;  /* 0x0000000b02039224 */ /* 0x000fe200078e0203 */
[----:B------:R-:W-:Y:S01]  /*1120*/  IADD3 R2, PT, PT, -R7, RZ, RZ ;  /* 0x000000ff07027210 */ /* 0x000fe20007ffe1ff */
[----:B------:R-:W-:Y:S02]  /*1130*/  @!P1 IMAD R5, R6, R9, R7 ;  /* 0x0000000906059224 */ /* 0x000fe400078e0207 */
[----:B------:R-:W-:Y:S02]  /*1140*/  IMAD R8, R4, R8, R155 ;  /* 0x0000000804087224 */ /* 0x000fe400078e029b */
[----:B------:R-:W-:Y:S02]  /*1150*/  @!P1 IMAD.MOV.U32 R7, RZ, RZ, R3 ;  /* 0x000000ffff079224 */ /* 0x000fe400078e0003 */
[----:B------:R-:W-:-:S02]  /*1160*/  IMAD R2, R10, R2, R165 ;  /* 0x000000020a027224 */ /* 0x000fc400078e02a5 */
[----:B------:R-:W-:Y:S02]  /*1170*/  IMAD R155, R5, R4, R8 ;  /* 0x00000004059b7224 */ /* 0x000fe400078e0208 */
[----:B------:R-:W-:Y:S02]  /*1180*/  IMAD R165, R7, R10, R2 ;  /* 0x0000000a07a57224 */ /* 0x000fe400078e0202 */
.L_x_15:
[----:B------:R-:W1:Y:S01]  /*1190*/  LDCU UR4, c[0x0][0xb30] ;  /* 0x00016600ff0477ac */ /* 0x000e620008000800 */
[----:B------:R-:W2:Y:S08]  /*11a0*/  S2UR UR37, SR_CgaCtaId ;  /* 0x00000000002579c3 */ /* 0x000eb00000008800 */
[----:B------:R-:W3:Y:S01]  /*11b0*/  LDC R72, c[0x0][0xb24] ;  /* 0x0002c900ff487b82 */ /* 0x000ee20000000800 */
[----:B-1----:R-:W-:-:S09]  /*11c0*/  UISETP.NE.AND UP1, UPT, UR4, 0x1, UPT ;  /* 0x000000010400788c */ /* 0x002fd2000bf25270 */
[----:B--2---:R-:W-:Y:S05]  /*11d0*/  BRA.U UP1, `(.L_x_16) ;  /* 0x0000000101407547 */ /* 0x004fea000b800000 */
[----:B------:R-:W1:Y:S08]  /*11e0*/  LDC.64 R4, c[0x0][0xb10] ;  /* 0x0002c400ff047b82 */ /* 0x000e700000000a00 */
[----:B------:R-:W2:Y:S08]  /*11f0*/  LDC.64 R2, c[0x0][0xb18] ;  /* 0x0002c600ff027b82 */ /* 0x000eb00000000a00 */
[----:B------:R-:W4:Y:S08]  /*1200*/  LDC R6, c[0x0][0xb20] ;  /* 0x0002c800ff067b82 */ /* 0x000f300000000800 */
[----:B------:R-:W3:Y:S01]  /*1210*/  LDC R8, c[0x0][0xb0c] ;  /* 0x0002c300ff087b82 */ /* 0x000ee20000000800 */
[----:B-1----:R-:W-:-:S05]  /*1220*/  IMAD.HI.U32 R4, R165, R4, RZ ;  /* 0x00000004a5047227 */ /* 0x002fca00078e00ff */
[----:B------:R-:W-:Y:S01]  /*1230*/  SHF.R.U32.HI R4, RZ, R5, R4 ;  /* 0x00000005ff047219 */ /* 0x000fe20000011604 */
[----:B--2---:R-:W-:Y:S01]  /*1240*/  IMAD.HI.U32 R3, R155, R3, RZ ;  /* 0x000000039b037227 */ /* 0x004fe200078e00ff */
[----:B------:R-:W-:-:S04]  /*1250*/  ISETP.NE.AND P0, PT, R2, 0x1, PT ;  /* 0x000000010200780c */ /* 0x000fc80003f05270 */
[----:B----4-:R-:W-:-:S04]  /*1260*/  SHF.R.U32.HI R6, RZ, R6, R3 ;  /* 0x00000006ff067219 */ /* 0x010fc80000011603 */
[----:B------:R-:W-:Y:S02]  /*1270*/  SEL R3, R155, R6, !P0 ;  /* 0x000000069b037207 */ /* 0x000fe40004000000 */
[----:B---3--:R-:W-:-:S04]  /*1280*/  ISETP.NE.AND P1, PT, R8, 0x1, PT ;  /* 0x000000010800780c */ /* 0x008fc80003f25270 */
[----:B------:R-:W-:-:S05]  /*1290*/  SEL R4, R165, R4, !P1 ;  /* 0x00000004a5047207 */ /* 0x000fca0004800000 */
[----:B------:R-:W-:Y:S02]  /*12a0*/  IMAD.IADD R5, R3, 0x1, -R4 ;  /* 0x0000000103057824 */ /* 0x000fe400078e0a04 */
[----:B------:R-:W-:Y:S02]  /*12b0*/  IMAD.IADD R3, R4, 0x1, -R3 ;  /* 0x0000000104037824 */ /* 0x000fe400078e0a03 */
[----:B------:R-:W-:Y:S02]  /*12c0*/  IMAD R165, R5, R8, R165 ;  /* 0x0000000805a57224 */ /* 0x000fe400078e02a5 */
[----:B------:R-:W-:-:S07]  /*12d0*/  IMAD R155, R3, R2, R155 ;  /* 0x00000002039b7224 */ /* 0x000fce00078e029b */
.L_x_16:
[----:B------:R-:W-:Y:S01]  /*12e0*/  BAR.SYNC.DEFER_BLOCKING 0x0 ;  /* 0x0000000000007b1d */ /* 0x000fe20000010000 */
[----:B------:R-:W-:Y:S01]  /*12f0*/  UISETP.NE.AND UP1, UPT, UR8, 0x2, UPT ;  /* 0x000000020800788c */ /* 0x000fe2000bf25270 */
[----:B------:R-:W-:Y:S02]  /*1300*/  ISETP.NE.OR P5, PT, R0, 0x2, !P5 ;  /* 0x000000020000780c */ /* 0x000fe40006fa5670 */
[----:B------:R-:W-:-:S06]  /*1310*/  LOP3.LUT R2, R166, 0x1f, RZ, 0xc0, !PT ;  /* 0x0000001fa6027812 */ /* 0x000fcc00078ec0ff */
[----:B------:R-:W-:Y:S05]  /*1320*/  BRA.U UP1, `(.L_x_17) ;  /* 0x0000001101387547 */ /* 0x000fea000b800000 */
[----:B------:R-:W1:Y:S01]  /*1330*/  LDCU UR13, c[0x0][0x38c] ;  /* 0x00007180ff0d77ac */ /* 0x000e620008000800 */
[----:B------:R-:W2:Y:S01]  /*1340*/  LDC R9, c[0x0][0x370] ;  /* 0x0000dc00ff097b82 */ /* 0x000ea20000000800 */
[----:B------:R-:W-:Y:S01]  /*1350*/  PLOP3.LUT P1, PT, PT, PT, UP2, 0x80, 0x8 ;  /* 0x000000000008781c */ /* 0x000fe20003f2f028 */
[----:B------:R-:W-:Y:S01]  /*1360*/  IMAD.MOV.U32 R15, RZ, RZ, 0x1 ;  /* 0x00000001ff0f7424 */ /* 0x000fe200078e00ff */
[----:B------:R-:W-:Y:S01]  /*1370*/  ISETP.EQ.OR P4, PT, R2, RZ, P5 ;  /* 0x000000ff0200720c */ /* 0x000fe20002f82670 */
[----:B------:R-:W-:Y:S01]  /*1380*/  IMAD.MOV.U32 R14, RZ, RZ, RZ ;  /* 0x000000ffff0e7224 */ /* 0x000fe200078e00ff */
[----:B------:R-:W-:Y:S02]  /*1390*/  PLOP3.LUT P1, PT, P1, PT, PT, 0x8, 0x80 ;  /* 0x000000000080781c */ /* 0x000fe40000f2e170 */
[----:B------:R-:W-:Y:S01]  /*13a0*/  CS2R R12, SRZ ;  /* 0x00000000000c7805 */ /* 0x000fe2000001ff00 */
[----:B------:R-:W-:Y:S01]  /*13b0*/  IMAD.MOV.U32 R10, RZ, RZ, 0x1 ;  /* 0x00000001ff0a7424 */ /* 0x000fe200078e00ff */
[----:B------:R-:W4:Y:S01]  /*13c0*/  LDC R0, c[0x0][0x374] ;  /* 0x0000dd00ff007b82 */ /* 0x000f220000000800 */
[----:B------:R-:W2:Y:S01]  /*13d0*/  LDCU.64 UR22, c[0x0][0x348] ;  /* 0x00006900ff1677ac */ /* 0x000ea20008000a00 */
[----:B------:R-:W-:Y:S01]  /*13e0*/  UMOV UR6, URZ ;  /* 0x000000ff00067c82 */ /* 0x000fe20008000000 */
[----:B-1----:R-:W-:-:S04]  /*13f0*/  UIADD3 UR5, UPT, UPT, UR13, 0x3f, URZ ;  /* 0x0000003f0d057890 */ /* 0x002fc8000fffe0ff */
[----:B------:R-:W-:-:S04]  /*1400*/  USHF.R.S32.HI UR4, URZ, 0x1f, UR5 ;  /* 0x0000001fff047899 */ /* 0x000fc80008011405 */
[----:B------:R-:W-:-:S04]  /*1410*/  ULEA.HI UR4, UR4, UR5, URZ, 0x6 ;  /* 0x0000000504047291 */ /* 0x000fc8000f8f30ff */
[----:B------:R-:W-:Y:S02]  /*1420*/  USHF.R.S32.HI UR15, URZ, 0x6, UR4 ;  /* 0x00000006ff0f7899 */ /* 0x000fe40008011404 */
[----:B------:R-:W-:Y:S02]  /*1430*/  UIADD3 UR4, UPT, UPT, UR13, -0x1, URZ ;  /* 0xffffffff0d047890 */ /* 0x000fe4000fffe0ff */
[----:B------:R-:W-:Y:S02]  /*1440*/  UISETP.LT.U32.AND UP0, UPT, UR15, 0x3, UPT ;  /* 0x000000030f00788c */ /* 0x000fe4000bf01070 */
[----:B------:R-:W-:Y:S02]  /*1450*/  UISETP.GE.U32.AND UP1, UPT, UR4, -0x7f, UPT ;  /* 0xffffff810400788c */ /* 0x000fe4000bf26070 */
[----:B------:R-:W-:Y:S02]  /*1460*/  USEL UR14, UR15, 0x3, UP0 ;  /* 0x000000030f0e7887 */ /* 0x000fe40008000000 */
[----:B------:R-:W-:-:S02]  /*1470*/  UIADD3 UR13, UPT, UPT, UR13, 0x7e, URZ ;  /* 0x0000007e0d0d7890 */ /* 0x000fc4000fffe0ff */
[----:B------:R-:W-:Y:S02]  /*1480*/  UIADD3 UR5, UPT, UPT, UR14, -0x1, URZ ;  /* 0xffffffff0e057890 */ /* 0x000fe4000fffe0ff */
[----:B------:R-:W-:-:S03]  /*1490*/  UIADD3 UR7, UPT, UPT, UR15, -UR14, URZ ;  /* 0x8000000e0f077290 */ /* 0x000fc6000fffe0ff */
[----:B------:R-:W-:-:S04]  /*14a0*/  @UP1 UIADD3 UR5, UPT, UPT, UR14, URZ, URZ ;  /* 0x000000ff0e051290 */ /* 0x000fc8000fffe0ff */
[----:B--2---:R-:W-:-:S12]  /*14b0*/  UIADD3 UR5, UPT, UPT, UR5, 0x1, URZ ;  /* 0x0000000105057890 */ /* 0x004fd8000fffe0ff */
.L_x_35:
[----:B------:R-:W-:Y:S01]  /*14c0*/  UISETP.NE.AND UP0, UPT, UR37, URZ, UPT ;  /* 0x000000ff2500728c */ /* 0x000fe2000bf05270 */
[----:B------:R-:W1:Y:S08]  /*14d0*/  S2UR UR37, SR_CgaCtaId ;  /* 0x00000000002579c3 */ /* 0x000e700000008800 */
[----:B------:R-:W-:Y:S05]  /*14e0*/  BRA.U UP0, `(.L_x_18) ;  /* 0x0000000100347547 */ /* 0x000fea000b800000 */
[----:B------:R-:W2:Y:S01]  /*14f0*/  S2R R2, SR_CgaCtaId ;  /* 0x0000000000027919 */ /* 0x000ea20000008800 */
[----:B------:R-:W-:-:S04]  /*1500*/  MOV R3, 0x400 ;  /* 0x0000040000037802 */ /* 0x000fc80000000f00 */
[----:B--2---:R-:W-:Y:S02]  /*1510*/  LEA R3, R2, R3, 0x18 ;  /* 0x0000000302037211 */ /* 0x004fe400078ec0ff */
[----:B------:R-:W-:-:S03]  /*1520*/  SHF.L.U32 R2, R10, 0x1f, RZ ;  /* 0x0000001f0a027819 */ /* 0x000fc600000006ff */
[----:B------:R-:W-:-:S04]  /*1530*/  IMAD R3, R12, 0x8, R3 ;  /* 0x000000080c037824 */ /* 0x000fc800078e0203 */
[----:B------:R-:W2:Y:S02]  /*1540*/  SYNCS.PHASECHK.TRANS64.TRYWAIT P0, [R3+URZ+0xc0], R2 ;  /* 0x0000c002030075a7 */ /* 0x000ea400080011ff */
[----:B--2---:R-:W-:Y:S05]  /*1550*/  @!P0 BRA `(.L_x_19) ;  /* 0x0000005000948947 */ /* 0x004fea0003800000 */
.L_x_94:
[----:B------:R-:W-:Y:S01]  /*1560*/  VIADD R12, R12, 0x1 ;  /* 0x000000010c0c7836 */ /* 0x000fe20000000000 */
[----:B------:R2:W-:Y:S04]  /*1570*/  SYNCS.ARRIVE.TRANS64.A1T0 RZ, [R3+URZ+0xb0], RZ ;  /* 0x0000b0ff03ff79a7 */ /* 0x0005e800081000ff */
[----:B------:R-:W-:-:S04]  /*1580*/  ISETP.NE.AND P0, PT, R12, 0x2, PT ;  /* 0x000000020c00780c */ /* 0x000fc80003f05270 */
[----:B------:R-:W-:Y:S02]  /*1590*/  SEL R12, R12, RZ, P0 ;  /* 0x000000ff0c0c7207 */ /* 0x000fe40000000000 */
[----:B--2---:R-:W-:-:S04]  /*15a0*/  SEL R3, RZ, 0x1, P0 ;  /* 0x00000001ff037807 */ /* 0x004fc80000000000 */
[----:B------:R-:W-:-:S07]  /*15b0*/  LOP3.LUT R10, R10, R3, RZ, 0x3c, !PT ;  /* 0x000000030a0a7212 */ /* 0x000fce00078e3cff */
.L_x_18:
[----:B------:R-:W-:Y:S01]  /*15c0*/  UMOV UR4, 0x400 ;  /* 0x0000040000047882 */ /* 0x000fe20000000000 */
[----:B------:R-:W-:Y:S01]  /*15d0*/  SHF.L.U32 R2, R15, 0x1f, RZ ;  /* 0x0000001f0f027819 */ /* 0x000fe200000006ff */
[----:B-1----:R-:W-:Y:S01]  /*15e0*/  ULEA UR4, UR37, UR4, 0x18 ;  /* 0x0000000425047291 */ /* 0x002fe2000f8ec0ff */
[----:B------:R-:W-:Y:S01]  /*15f0*/  R2UR UR35, R165 ;  /* 0x00000000a52372ca */ /* 0x000fe200000e0000 */
[----:B------:R-:W-:Y:S01]  /*1600*/  UISETP.GE.U32.AND UP0, UPT, UR13, 0x7f, UPT ;  /* 0x0000007f0d00788c */ /* 0x000fe2000bf06070 */
[----:B------:R-:W-:Y:S01]  /*1610*/  R2UR UR11, R155 ;  /* 0x000000009b0b72ca */ /* 0x000fe200000e0000 */
[----:B------:R-:W-:Y:S01]  /*1620*/  ULEA UR8, UR6, UR4, 0x3 ;  /* 0x0000000406087291 */ /* 0x000fe2000f8e18ff */
[----:B------:R-:W-:-:S08]  /*1630*/  UMOV UR24, URZ ;  /* 0x000000ff00187c82 */ /* 0x000fd00008000000 */
[----:B------:R1:W2:Y:S01]  /*1640*/  SYNCS.PHASECHK.TRANS64.TRYWAIT P0, [UR8+0x18], R2 ;  /* 0x00001802ff0075a7 */ /* 0x0002a20008001108 */
[----:B------:R-:W-:Y:S02]  /*1650*/  USHF.L.U32 UR35, UR35, 0x7, URZ ;  /* 0x0000000723237899 */ /* 0x000fe400080006ff */
[----:B------:R-:W-:Y:S01]  /*1660*/  USHF.L.U32 UR11, UR11, 0x6, URZ ;  /* 0x000000060b0b7899 */ /* 0x000fe200080006ff */
[----:B------:R-:W-:Y:S11]  /*1670*/  BRA.U !UP0, `(.L_x_20) ;  /* 0x0000000108a87547 */ /* 0x000ff6000b800000 */
[----:B------:R-:W-:Y:S01]  /*1680*/  UMOV UR16, URZ ;  /* 0x000000ff00107c82 */ /* 0x000fe20008000000 */
[----:B------:R-:W-:-:S05]  /*1690*/  UMOV UR17, UR6 ;  /* 0x0000000600117c82 */ /* 0x000fca0008000000 */
.L_x_25:
[----:B-1----:R-:W-:Y:S01]  /*16a0*/  ULEA UR33, UR17, UR4, 0x3 ;  /* 0x0000000411217291 */ /* 0x002fe2000f8e18ff */
[----:B--2---:R-:W-:Y:S01]  /*16b0*/  @!P5 MOV R3, 0x3000 ;  /* 0x000030000003d802 */ /* 0x004fe20000000f00 */
[----:B--2---:R-:W-:Y:S10]  /*16c0*/  @P0 BRA `(.L_x_21) ;  /* 0x00000000000c0947 */ /* 0x004ff40003800000 */
[----:B------:R-:W-:-:S04]  /*16d0*/  SHF.L.U32 R5, R15, 0x1f, RZ ;  /* 0x0000001f0f057819 */ /* 0x000fc800000006ff */
[----:B------:R-:W2:Y:S02]  /*16e0*/  SYNCS.PHASECHK.TRANS64.TRYWAIT P0, [UR33+0x18], R5 ;  /* 0x00001805ff0075a7 */ /* 0x000ea40008001121 */
[----:B--2---:R-:W-:Y:S05]  /*16f0*/  @!P0 BRA `(.L_x_22) ;  /* 0x0000005000408947 */ /* 0x004fea0003800000 */
.L_x_21:
[----:B------:R2:W-:Y:S01]  /*1700*/  @!P5 SYNCS.ARRIVE.TRANS64 RZ, [UR33], R3 ;  /* 0x00000003ffffd9a7 */ /* 0x0005e20008000021 */
[----:B------:R-:W-:Y:S04]  /*1710*/  BSSY.RECONVERGENT B0, `(.L_x_23) ;  /* 0x0000003000007945 */ /* 0x000fe80003800200 */
[----:B------:R-:W-:Y:S05]  /*1720*/  @P4 BRA `(.L_x_24) ;  /* 0x0000000000044947 */ /* 0x000fea0003800000 */
[----:B------:R-:W-:Y:S05]  /*1730*/  BPT.TRAP 0x1 ;  /* 0x000000040000795c */ /* 0x000fea0000300000 */
.L_x_24:
[----:B------:R-:W-:Y:S05]  /*1740*/  BSYNC.RECONVERGENT B0 ;  /* 0x0000000000007941 */ /* 0x000fea0003800200 */
.L_x_23:
[----:B------:R-:W-:Y:S02]  /*1750*/  UIADD3 UR6, UPT, UPT, UR17, 0x1, URZ ;  /* 0x0000000111067890 */ /* 0x000fe4000fffe0ff */
[----:B------:R-:W-:Y:S02]  /*1760*/  ULEA UR32, UR17, UR4, 0xd ;  /* 0x0000000411207291 */ /* 0x000fe4000f8e68ff */
[----:B------:R-:W-:Y:S02]  /*1770*/  UISETP.NE.AND UP0, UPT, UR6, 0x3, UPT ;  /* 0x000000030600788c */ /* 0x000fe4000bf05270 */
[----:B------:R-:W-:Y:S02]  /*1780*/  UIADD3 UR26, UP1, UPT, UR22, 0x80, URZ ;  /* 0x00000080161a7890 */ /* 0x000fe4000ff3e0ff */
[----:B------:R-:W-:Y:S02]  /*1790*/  USEL UR9, URZ, 0x1, UP0 ;  /* 0x00000001ff097887 */ /* 0x000fe40008000000 */
[----:B------:R-:W-:-:S02]  /*17a0*/  USEL UR6, UR6, URZ, UP0 ;  /* 0x000000ff06067287 */ /* 0x000fc40008000000 */
[----:B------:R-:W-:Y:S02]  /*17b0*/  UIADD3 UR20, UP0, UPT, UR22, 0x180, URZ ;  /* 0x0000018016147890 */ /* 0x000fe4000ff1e0ff */
[----:B------:R-:W-:Y:S01]  /*17c0*/  ULEA UR8, UR6, UR4, 0x3 ;  /* 0x0000000406087291 */ /* 0x000fe2000f8e18ff */
[----:B------:R-:W-:Y:S01]  /*17d0*/  LOP3.LUT R15, R15, UR9, RZ, 0x3c, !PT ;  /* 0x000000090f0f7c12 */ /* 0x000fe2000f8e3cff */
[----:B------:R-:W-:Y:S02]  /*17e0*/  USHF.L.U32 UR34, UR16, 0x6, URZ ;  /* 0x0000000610227899 */ /* 0x000fe400080006ff */
[----:B------:R-:W-:Y:S01]  /*17f0*/  UIADD3.X UR27, UPT, UPT, URZ, UR23, URZ, UP1, !UPT ;  /* 0x00000017ff1b7290 */ /* 0x000fe20008ffe4ff */
[----:B-1----:R-:W-:Y:S01]  /*1800*/  SHF.L.U32 R2, R15, 0x1f, RZ ;  /* 0x0000001f0f027819 */ /* 0x002fe200000006ff */
[----:B------:R-:W-:Y:S02]  /*1810*/  UIADD3 UR32, UPT, UPT, UR32, 0x4400, URZ ;  /* 0x0000440020207890 */ /* 0x000fe4000fffe0ff */
[----:B------:R-:W-:Y:S01]  /*1820*/  UIADD3.X UR21, UPT, UPT, URZ, UR23, URZ, UP0, !UPT ;  /* 0x00000017ff157290 */ /* 0x000fe200087fe4ff */
[----:B------:R1:W1:Y:S01]  /*1830*/  SYNCS.PHASECHK.TRANS64.TRYWAIT P0, [UR8+0x18], R2 ;  /* 0x00001802ff0075a7 */ /* 0x0002620008001108 */
[----:B------:R-:W-:Y:S01]  /*1840*/  ULEA UR8, UR17, UR4, 0xc ;  /* 0x0000000411087291 */ /* 0x000fe2000f8e60ff */
[----:B------:R-:W-:Y:S01]  /*1850*/  UMOV UR18, 0x0 ;  /* 0x0000000000127882 */ /* 0x000fe20000000000 */
[----:B------:R-:W-:-:S02]  /*1860*/  UMOV UR19, 0x10000000 ;  /* 0x1000000000137882 */ /* 0x000fc40000000000 */
[----:B------:R-:W-:Y:S01]  /*1870*/  UIADD3 UR8, UPT, UPT, UR8, 0xa400, URZ ;  /* 0x0000a40008087890 */ /* 0x000fe2000fffe0ff */
[----:B------:R1:W-:Y:S01]  /*1880*/  UTMALDG.3D [UR32], [UR26], desc[UR18] ;  /* 0x000012201a0075b4 */ /* 0x0003e20008011000 */
[----:B------:R-:W-:Y:S01]  /*1890*/  UMOV UR12, UR36 ;  /* 0x00000024000c7c82 */ /* 0x000fe20008000000 */
[----:B------:R-:W-:Y:S01]  /*18a0*/  UMOV UR9, UR33 ;  /* 0x0000002100097c82 */ /* 0x000fe20008000000 */
[----:B------:R-:W-:Y:S01]  /*18b0*/  UMOV UR10, UR34 ;  /* 0x00000022000a7c82 */ /* 0x000fe20008000000 */
[----:B------:R-:W-:Y:S01]  /*18c0*/  UIADD3 UR16, UPT, UPT, UR16, 0x1, URZ ;  /* 0x0000000110107890 */ /* 0x000fe2000fffe0ff */
[----:B------:R-:W-:Y:S01]  /*18d0*/  UMOV UR24, UR5 ;  /* 0x0000000500187c82 */ /* 0x000fe20008000000 */
[----:B------:R-:W-:Y:S02]  /*18e0*/  UMOV UR17, UR6 ;  /* 0x0000000600117c82 */ /* 0x000fe40008000000 */
[----:B------:R1:W-:Y:S01]  /*18f0*/  UTMALDG.3D [UR8], [UR20], desc[UR18] ;  /* 0x00001208140075b4 */ /* 0x0003e20008011000 */
[----:B------:R-:W-:-:S09]  /*1900*/  UISETP.NE.AND UP0, UPT, UR16, UR5, UPT ;  /* 0x000000051000728c */ /* 0x000fd2000bf05270 */
[----:B------:R-:W-:Y:S05]  /*1910*/  BRA.U UP0, `(.L_x_25) ;  /* 0xfffffffd00607547 */ /* 0x000fea000b83ffff */
.L_x_20:
[----:B-1----:R-:W-:Y:S01]  /*1920*/  ULEA UR8, UR6, UR4, 0x3 ;  /* 0x0000000406087291 */ /* 0x002fe2000f8e18ff */
[----:B------:R-:W-:Y:S01]  /*1930*/  SHF.L.U32 R2, R15, 0x1f, RZ ;  /* 0x0000001f0f027819 */ /* 0x000fe200000006ff */
[----:B------:R-:W-:Y:S01]  /*1940*/  @!P1 SYNCS.ARRIVE.TRANS64.A1T0 RZ, [UR4+0x48], RZ ;  /* 0x000048ffffff99a7 */ /* 0x000fe20008100004 */
[----:B------:R-:W-:-:S06]  /*1950*/  UISETP.GT.AND UP0, UPT, UR15, UR14, UPT ;  /* 0x0000000e0f00728c */ /* 0x000fcc000bf04270 */
[----:B--2---:R1:W2:Y:S03]  /*1960*/  SYNCS.PHASECHK.TRANS64.TRYWAIT P0, [UR8+0x18], R2 ;  /* 0x00001802ff0075a7 */ /* 0x0042a60008001108 */
[----:B------:R-:W-:Y:S05]  /*1970*/  BRA.U !UP0, `(.L_x_26) ;  /* 0x0000000108ac7547 */ /* 0x000fea000b800000 */
[----:B------:R-:W-:Y:S01]  /*1980*/  UIADD3 UR21, UPT, UPT, UR7, UR24, URZ ;  /* 0x0000001807157290 */ /* 0x000fe2000fffe0ff */
[----:B------:R-:W-:-:S11]  /*1990*/  UMOV UR25, UR6 ;  /* 0x0000000600197c82 */ /* 0x000fd60008000000 */
.L_x_31:
[----:B-1----:R-:W-:Y:S01]  /*19a0*/  ULEA UR17, UR25, UR4, 0x3 ;  /* 0x0000000419117291 */ /* 0x002fe2000f8e18ff */
[----:B--2---:R-:W-:Y:S01]  /*19b0*/  @!P5 MOV R3, 0x3000 ;  /* 0x000030000003d802 */ /* 0x004fe20000000f00 */
[----:B--2---:R-:W-:Y:S10]  /*19c0*/  @P0 BRA `(.L_x_27) ;  /* 0x00000000000c0947 */ /* 0x004ff40003800000 */
[----:B------:R-:W-:-:S04]  /*19d0*/  SHF.L.U32 R5, R15, 0x1f, RZ ;  /* 0x0000001f0f057819 */ /* 0x000fc800000006ff */
[----:B------:R-:W2:Y:S02]  /*19e0*/  SYNCS.PHASECHK.TRANS64.TRYWAIT P0, [UR17+0x18], R5 ;  /* 0x00001805ff0075a7 */ /* 0x000ea40008001111 */
[----:B--2---:R-:W-:Y:S05]  /*19f0*/  @!P0 BRA `(.L_x_28) ;  /* 0x0000004c00988947 */ /* 0x004fea0003800000 */
.L_x_27:
[----:B------:R2:W-:Y:S01]  /*1a00*/  @!P5 SYNCS.ARRIVE.TRANS64 RZ, [UR17], R3 ;  /* 0x00000003ffffd9a7 */ /* 0x0005e20008000011 */
[----:B------:R-:W-:Y:S04]  /*1a10*/  BSSY.RECONVERGENT B0, `(.L_x_29) ;  /* 0x0000003000007945 */ /* 0x000fe80003800200 */
[----:B------:R-:W-:Y:S05]  /*1a20*/  @P4 BRA `(.L_x_30) ;  /* 0x0000000000044947 */ /* 0x000fea0003800000 */
[----:B------:R-:W-:Y:S05]  /*1a30*/  BPT.TRAP 0x1 ;  /* 0x000000040000795c */ /* 0x000fea0000300000 */
.L_x_30:
[----:B------:R-:W-:Y:S05]  /*1a40*/  BSYNC.RECONVERGENT B0 ;  /* 0x0000000000007941 */ /* 0x000fea0003800200 */
.L_x_29:
        /* <DEDUP_REMOVED lines=10> */
[----:B------:R-:W-:Y:S01]  /*1af0*/  UIADD3 UR16, UPT, UPT, UR16, 0x4400, URZ ;  /* 0x0000440010107890 */ /* 0x000fe2000fffe0ff */
[----:B-1----:R-:W-:Y:S01]  /*1b00*/  SHF.L.U32 R2, R15, 0x1f, RZ ;  /* 0x0000001f0f027819 */ /* 0x002fe200000006ff */
[----:B------:R-:W-:Y:S02]  /*1b10*/  UIADD3.X UR31, UPT, UPT, URZ, UR23, URZ, UP1, !UPT ;  /* 0x00000017ff1f7290 */ /* 0x000fe40008ffe4ff */
[----:B------:R-:W-:Y:S01]  /*1b20*/  UIADD3.X UR29, UPT, UPT, URZ, UR23, URZ, UP0, !UPT ;  /* 0x00000017ff1d7290 */ /* 0x000fe200087fe4ff */
[----:B------:R1:W1:Y:S01]  /*1b30*/  SYNCS.PHASECHK.TRANS64.TRYWAIT P0, [UR8+0x18], R2 ;  /* 0x00001802ff0075a7 */ /* 0x0002620008001108 */
[----:B------:R-:W-:Y:S01]  /*1b40*/  ULEA UR8, UR25, UR4, 0xc ;  /* 0x0000000419087291 */ /* 0x000fe2000f8e60ff */
[----:B------:R-:W-:Y:S01]  /*1b50*/  UMOV UR26, 0x0 ;  /* 0x00000000001a7882 */ /* 0x000fe20000000000 */
[----:B------:R-:W-:-:S02]  /*1b60*/  UMOV UR27, 0x10000000 ;  /* 0x10000000001b7882 */ /* 0x000fc40000000000 */
[----:B------:R-:W-:Y:S01]  /*1b70*/  UIADD3 UR8, UPT, UPT, UR8, 0xa400, URZ ;  /* 0x0000a40008087890 */ /* 0x000fe2000fffe0ff */
[----:B------:R-:W-:Y:S01]  /*1b80*/  UMOV UR19, UR35 ;  /* 0x0000002300137c82 */ /* 0x000fe20008000000 */
[----:B------:R-:W-:Y:S01]  /*1b90*/  UMOV UR20, UR36 ;  /* 0x0000002400147c82 */ /* 0x000fe20008000000 */
[----:B------:R-:W-:Y:S01]  /*1ba0*/  UMOV UR12, UR36 ;  /* 0x00000024000c7c82 */ /* 0x000fe20008000000 */
[----:B------:R-:W-:Y:S01]  /*1bb0*/  UMOV UR9, UR17 ;  /* 0x0000001100097c82 */ /* 0x000fe20008000000 */
[----:B------:R-:W-:Y:S01]  /*1bc0*/  UMOV UR10, UR18 ;  /* 0x00000012000a7c82 */ /* 0x000fe20008000000 */
[----:B------:R1:W-:Y:S01]  /*1bd0*/  UTMALDG.3D [UR16], [UR30], desc[UR26] ;  /* 0x00001a101e0075b4 */ /* 0x0003e20008011000 */
[----:B------:R-:W-:Y:S01]  /*1be0*/  UIADD3 UR24, UPT, UPT, UR24, 0x1, URZ ;  /* 0x0000000118187890 */ /* 0x000fe2000fffe0ff */
[----:B------:R-:W-:-:S03]  /*1bf0*/  UMOV UR25, UR6 ;  /* 0x0000000600197c82 */ /* 0x000fc60008000000 */
[----:B------:R-:W-:Y:S01]  /*1c00*/  UISETP.NE.AND UP0, UPT, UR24, UR21, UPT ;  /* 0x000000151800728c */ /* 0x000fe2000bf05270 */
[----:B------:R1:W-:Y:S08]  /*1c10*/  UTMALDG.3D [UR8], [UR28], desc[UR26] ;  /* 0x00001a081c0075b4 */ /* 0x0003f00008011000 */
[----:B------:R-:W-:Y:S05]  /*1c20*/  BRA.U UP0, `(.L_x_31) ;  /* 0xfffffffd005c7547 */ /* 0x000fea000b83ffff */
.L_x_26:
[C---:B-1----:R-:W-:Y:S01]  /*1c30*/  LEA R2, R14.reuse, UR4, 0x3 ;  /* 0x000000040e027c11 */ /* 0x042fe2000f8e18ff */
[----:B------:R-:W-:Y:S01]  /*1c40*/  NOP ;  /* 0x0000000000007918 */ /* 0x000fe20000000000 */
[----:B--2---:R-:W-:Y:S02]  /*1c50*/  SHF.L.U32 R3, R13, 0x1f, RZ ;  /* 0x0000001f0d037819 */ /* 0x004fe400000006ff */
[----:B------:R-:W-:Y:S02]  /*1c60*/  LEA R4, R14, UR4, 0x4 ;  /* 0x000000040e047c11 */ /* 0x000fe4000f8e20ff */
[----:B------:R-:W1:Y:S02]  /*1c70*/  SYNCS.PHASECHK.TRANS64.TRYWAIT P0, [R2+URZ+0x50], R3 ;  /* 0x00005003020075a7 */ /* 0x000e6400080011ff */
[----:B-1----:R-:W-:Y:S05]  /*1c80*/  @!P0 BRA `(.L_x_32) ;  /* 0x0000004c000c8947 */ /* 0x002fea0003800000 */
.L_x_97:
[----:B------:R-:W2:Y:S01]  /*1c90*/  LDS.128 R4, [R4+0xe0] ;  /* 0x0000e00004047984 */ /* 0x000ea20000000c00 */
[----:B---3--:R-:W-:Y:S01]  /*1ca0*/  ISETP.GE.AND P0, PT, R72, 0x1, PT ;  /* 0x000000014800780c */ /* 0x008fe20003f06270 */
[----:B-1----:R-:W-:Y:S01]  /*1cb0*/  VIADD R2, R2, 0x60 ;  /* 0x0000006002027836 */ /* 0x002fe20000000000 */
[----:B------:R-:W-:Y:S01]  /*1cc0*/  @!PT LDS RZ, [RZ] ;  /* 0x00000000fffff984 */ /* 0x000fe20000000800 */
[----:B------:R-:W-:Y:S01]  /*1cd0*/  @!PT LDS RZ, [RZ] ;  /* 0x00000000fffff984 */ /* 0x000fe20000000800 */
[----:B------:R-:W-:Y:S01]  /*1ce0*/  @!PT LDS RZ, [RZ] ;  /* 0x00000000fffff984 */ /* 0x000fe20000000800 */
[----:B------:R-:W-:Y:S01]  /*1cf0*/  @!PT LDS RZ, [RZ] ;  /* 0x00000000fffff984 */ /* 0x000fe20000000800 */
[----:B------:R1:W-:Y:S06]  /*1d00*/  MEMBAR.ALL.CTA ;  /* 0x0000000000007992 */ /* 0x0003ec0000008000 */
[----:B-1----:R-:W1:Y:S01]  /*1d10*/  FENCE.VIEW.ASYNC.S ;  /* 0x00000000000073c6 */ /* 0x002e620000000000 */
[----:B------:R-:W-:-:S04]  /*1d20*/  PRMT R2, RZ, 0x654, R2 ;  /* 0x00000654ff027816 */ /* 0x000fc80000000002 */
[----:B-1----:R1:W-:Y:S01]  /*1d30*/  SYNCS.ARRIVE.TRANS64.RED.A1T0 RZ, [R2+URZ], RZ ;  /* 0x000000ff02ff79a7 */ /* 0x0023e200081004ff */
[----:B--2---:R-:W-:-:S13]  /*1d40*/  LOP3.LUT P2, RZ, R6, 0x1, RZ, 0xc0, !PT ;  /* 0x0000000106ff7812 */ /* 0x004fda000784c0ff */
[----:B------:R-:W-:Y:S01]  /*1d50*/  @P2 SHF.R.U32.HI R3, RZ, 0x10, R5 ;  /* 0x00000010ff032819 */ /* 0x000fe20000011605 */
[----:B------:R-:W-:Y:S01]  /*1d60*/  VOTEU.ANY UP0, P2 ;  /* 0x0000000000ff7886 */ /* 0x000fe20001000100 */
[----:B------:R-:W-:Y:S02]  /*1d70*/  @P2 MOV R11, R4 ;  /* 0x00000004000b2202 */ /* 0x000fe40000000f00 */
[----:B------:R-:W-:Y:S02]  /*1d80*/  @P2 R2UR.BROADCAST UR8, R3 ;  /* 0x00000000030822ca */ /* 0x000fe400008e0000 */
[----:B------:R-:W-:-:S11]  /*1d90*/  @P2 LOP3.LUT R8, R5, 0xffff, RZ, 0xc0, !PT ;  /* 0x0000ffff05082812 */ /* 0x000fd600078ec0ff */
[----:B------:R-:W-:Y:S01]  /*1da0*/  @UP0 UMOV UR36, UR8 ;  /* 0x0000000800240c82 */ /* 0x000fe20008000000 */
[----:B-1----:R-:W-:Y:S05]  /*1db0*/  @!P0 BRA `(.L_x_33) ;  /* 0x0000000000b88947 */ /* 0x002fea0003800000 */
[----:B------:R-:W4:Y:S01]  /*1dc0*/  LDC.64 R4, c[0x0][0xb18] ;  /* 0x0002c600ff047b82 */ /* 0x000f220000000a00 */
[----:B------:R-:W-:-:S07]  /*1dd0*/  ISETP.NE.AND P3, PT, R72, 0x1, PT ;  /* 0x000000014800780c */ /* 0x000fce0003f65270 */
[----:B------:R-:W1:Y:S08]  /*1de0*/  LDC.64 R6, c[0x0][0xb10] ;  /* 0x0002c400ff067b82 */ /* 0x000e700000000a00 */
[----:B------:R-:W2:Y:S08]  /*1df0*/  LDC R16, c[0x0][0xb20] ;  /* 0x0002c800ff107b82 */ /* 0x000eb00000000800 */
[----:B------:R-:W3:Y:S01]  /*1e00*/  LDC R18, c[0x0][0xb0c] ;  /* 0x0002c300ff127b82 */ /* 0x000ee20000000800 */
[----:B----4-:R-:W-:Y:S01]  /*1e10*/  IMAD.HI.U32 R17, R0, R5, RZ ;  /* 0x0000000500117227 */ /* 0x010fe200078e00ff */
[----:B------:R-:W-:-:S03]  /*1e20*/  ISETP.NE.AND P0, PT, R4, 0x1, PT ;  /* 0x000000010400780c */ /* 0x000fc60003f05270 */
[----:B------:R-:W-:-:S03]  /*1e30*/  IMAD.HI.U32 R5, R8, R5, RZ ;  /* 0x0000000508057227 */ /* 0x000fc600078e00ff */
[----:B------:R-:W4:Y:S01]  /*1e40*/  LDC.64 R2, c[0x0][0xb28] ;  /* 0x0002ca00ff027b82 */ /* 0x000f220000000a00 */
[----:B-1----:R-:W-:-:S04]  /*1e50*/  IMAD.HI.U32 R20, R9, R6, RZ ;  /* 0x0000000609147227 */ /* 0x002fc800078e00ff */
[----:B------:R-:W-:Y:S01]  /*1e60*/  IMAD.HI.U32 R22, R11, R6, RZ ;  /* 0x000000060b167227 */ /* 0x000fe200078e00ff */
[----:B------:R-:W-:Y:S02]  /*1e70*/  SHF.R.U32.HI R20, RZ, R7, R20 ;  /* 0x00000007ff147219 */ /* 0x000fe40000011614 */
[-C--:B--2---:R-:W-:Y:S02]  /*1e80*/  SHF.R.U32.HI R17, RZ, R16.reuse, R17 ;  /* 0x00000010ff117219 */ /* 0x084fe40000011611 */
[----:B------:R-:W-:Y:S02]  /*1e90*/  SHF.R.U32.HI R5, RZ, R16, R5 ;  /* 0x00000010ff057219 */ /* 0x000fe40000011605 */
[----:B------:R-:W-:Y:S02]  /*1ea0*/  SEL R17, R0, R17, !P0 ;  /* 0x0000001100117207 */ /* 0x000fe40004000000 */
[----:B------:R-:W-:Y:S02]  /*1eb0*/  SHF.R.U32.HI R22, RZ, R7, R22 ;  /* 0x00000007ff167219 */ /* 0x000fe40000011616 */
[----:B---3--:R-:W-:-:S02]  /*1ec0*/  ISETP.NE.AND P1, PT, R18, 0x1, PT ;  /* 0x000000011200780c */ /* 0x008fc40003f25270 */
[----:B------:R-:W-:Y:S02]  /*1ed0*/  SEL R5, R8, R5, !P0 ;  /* 0x0000000508057207 */ /* 0x000fe40004000000 */
[----:B------:R-:W-:Y:S02]  /*1ee0*/  SEL R19, R9, R20, !P1 ;  /* 0x0000001409137207 */ /* 0x000fe40004800000 */
[----:B------:R-:W-:Y:S01]  /*1ef0*/  SEL R7, R11, R22, !P1 ;  /* 0x000000160b077207 */ /* 0x000fe20004800000 */
[----:B----4-:R-:W-:-:S04]  /*1f00*/  IMAD.HI.U32 R20, R17, R2, RZ ;  /* 0x0000000211147227 */ /* 0x010fc800078e00ff */
[----:B------:R-:W-:Y:S01]  /*1f10*/  IMAD.HI.U32 R6, R19, R2, RZ ;  /* 0x0000000213067227 */ /* 0x000fe200078e00ff */
[----:B------:R-:W-:-:S04]  /*1f20*/  @P3 SHF.R.U32.HI R17, RZ, R3, R20 ;  /* 0x00000003ff113219 */ /* 0x000fc80000011614 */
[----:B------:R-:W-:Y:S01]  /*1f30*/  @P3 SHF.R.U32.HI R19, RZ, R3, R6 ;  /* 0x00000003ff133219 */ /* 0x000fe20000011606 */
[----:B------:R-:W-:-:S04]  /*1f40*/  IMAD R17, R72, R17, RZ ;  /* 0x0000001148117224 */ /* 0x000fc800078e02ff */
[----:B------:R-:W-:Y:S01]  /*1f50*/  IMAD R6, R72, R19, RZ ;  /* 0x0000001348067224 */ /* 0x000fe200078e02ff */
[C---:B------:R-:W-:Y:S02]  /*1f60*/  ISETP.GE.AND P0, PT, R5.reuse, R17, PT ;  /* 0x000000110500720c */ /* 0x040fe40003f06270 */
[----:B------:R-:W-:Y:S02]  /*1f70*/  IADD3 R17, PT, PT, -R5, RZ, RZ ;  /* 0x000000ff05117210 */ /* 0x000fe40007ffe1ff */
[----:B------:R-:W-:Y:S01]  /*1f80*/  ISETP.GE.OR P0, PT, R7, R6, P0 ;  /* 0x000000060700720c */ /* 0x000fe20000706670 */
[----:B------:R-:W-:-:S04]  /*1f90*/  IMAD.HI.U32 R6, R5, R2, RZ ;  /* 0x0000000205067227 */ /* 0x000fc800078e00ff */
[----:B------:R-:W-:Y:S01]  /*1fa0*/  IMAD R8, R4, R17, R8 ;  /* 0x0000001104087224 */ /* 0x000fe200078e0208 */
[----:B------:R-:W-:-:S04]  /*1fb0*/  SHF.R.U32.HI R6, RZ, R3, R6 ;  /* 0x00000003ff067219 */ /* 0x000fc80000011606 */
[----:B------:R-:W-:-:S03]  /*1fc0*/  SEL R6, R5, R6, !P3 ;  /* 0x0000000605067207 */ /* 0x000fc60005800000 */
[----:B------:R-:W-:-:S04]  /*1fd0*/  @!P0 IMAD.HI.U32 R16, R7, R2, RZ ;  /* 0x0000000207108227 */ /* 0x000fc800078e00ff */
[----:B------:R-:W-:Y:S01]  /*1fe0*/  IMAD.MOV R2, RZ, RZ, -R6 ;  /* 0x000000ffff027224 */ /* 0x000fe200078e0a06 */
[----:B------:R-:W-:-:S03]  /*1ff0*/  @!P0 SHF.R.U32.HI R16, RZ, R3, R16 ;  /* 0x00000003ff108219 */ /* 0x000fc60000011610 */
[----:B------:R-:W-:Y:S01]  /*2000*/  IMAD R2, R72, R2, R5 ;  /* 0x0000000248027224 */ /* 0x000fe200078e0205 */
[----:B------:R-:W-:-:S05]  /*2010*/  @!P0 SEL R3, R7, R16, !P3 ;  /* 0x0000001007038207 */ /* 0x000fca0005800000 */
[--C-:B------:R-:W-:Y:S02]  /*2020*/  @!P0 IMAD.IADD R6, R6, 0x1, -R3.reuse ;  /* 0x0000000106068824 */ /* 0x100fe400078e0a03 */
[----:B------:R-:W-:Y:S01]  /*2030*/  @!P0 IMAD R3, R2, R19, R3 ;  /* 0x0000001302038224 */ /* 0x000fe200078e0203 */
[----:B------:R-:W-:Y:S01]  /*2040*/  IADD3 R2, PT, PT, -R7, RZ, RZ ;  /* 0x000000ff07027210 */ /* 0x000fe20007ffe1ff */
[----:B------:R-:W-:Y:S02]  /*2050*/  @!P0 IMAD R5, R72, R6, R7 ;  /* 0x0000000648058224 */ /* 0x000fe400078e0207 */
[----:B------:R-:W-:Y:S02]  /*2060*/  @!P0 IMAD.MOV.U32 R7, RZ, RZ, R3 ;  /* 0x000000ffff078224 */ /* 0x000fe400078e0003 */
[----:B------:R-:W-:Y:S02]  /*2070*/  IMAD R2, R18, R2, R11 ;  /* 0x0000000212027224 */ /* 0x000fe400078e020b */
[----:B------:R-:W-:-:S02]  /*2080*/  IMAD R8, R5, R4, R8 ;  /* 0x0000000405087224 */ /* 0x000fc400078e0208 */
[----:B------:R-:W-:Y:S02]  /*2090*/  IMAD R11, R7, R18, R2 ;  /* 0x00000012070b7224 */ /* 0x000fe400078e0202 */
.L_x_33:
[----:B------:R-:W1:Y:S02]  /*20a0*/  LDCU UR8, c[0x0][0xb30] ;  /* 0x00016600ff0877ac */ /* 0x000e640008000800 */
[----:B-1----:R-:W-:-:S09]  /*20b0*/  UISETP.NE.AND UP0, UPT, UR8, 0x1, UPT ;  /* 0x000000010800788c */ /* 0x002fd2000bf05270 */
[----:B------:R-:W-:Y:S05]  /*20c0*/  BRA.U UP0, `(.L_x_34) ;  /* 0x0000000100407547 */ /* 0x000fea000b800000 */
[----:B------:R-:W1:Y:S08]  /*20d0*/  LDC.64 R4, c[0x0][0xb10] ;  /* 0x0002c400ff047b82 */ /* 0x000e700000000a00 */
[----:B------:R-:W2:Y:S08]  /*20e0*/  LDC.64 R2, c[0x0][0xb18] ;  /* 0x0002c600ff027b82 */ /* 0x000eb00000000a00 */
[----:B------:R-:W3:Y:S08]  /*20f0*/  LDC R6, c[0x0][0xb20] ;  /* 0x0002c800ff067b82 */ /* 0x000ef00000000800 */
[----:B------:R-:W4:Y:S01]  /*2100*/  LDC R16, c[0x0][0xb0c] ;  /* 0x0002c300ff107b82 */ /* 0x000f220000000800 */
[----:B-1----:R-:W-:-:S05]  /*2110*/  IMAD.HI.U32 R4, R11, R4, RZ ;  /* 0x000000040b047227 */ /* 0x002fca00078e00ff */
[----:B------:R-:W-:Y:S01]  /*2120*/  SHF.R.U32.HI R4, RZ, R5, R4 ;  /* 0x00000005ff047219 */ /* 0x000fe20000011604 */
[----:B--2---:R-:W-:Y:S01]  /*2130*/  IMAD.HI.U32 R3, R8, R3, RZ ;  /* 0x0000000308037227 */ /* 0x004fe200078e00ff */
[----:B------:R-:W-:-:S04]  /*2140*/  ISETP.NE.AND P0, PT, R2, 0x1, PT ;  /* 0x000000010200780c */ /* 0x000fc80003f05270 */
[----:B---3--:R-:W-:-:S04]  /*2150*/  SHF.R.U32.HI R3, RZ, R6, R3 ;  /* 0x00000006ff037219 */ /* 0x008fc80000011603 */
[----:B------:R-:W-:Y:S02]  /*2160*/  SEL R3, R8, R3, !P0 ;  /* 0x0000000308037207 */ /* 0x000fe40004000000 */
[----:B----4-:R-:W-:-:S04]  /*2170*/  ISETP.NE.AND P1, PT, R16, 0x1, PT ;  /* 0x000000011000780c */ /* 0x010fc80003f25270 */
[----:B------:R-:W-:-:S05]  /*2180*/  SEL R4, R11, R4, !P1 ;  /* 0x000000040b047207 */ /* 0x000fca0004800000 */
[----:B------:R-:W-:Y:S02]  /*2190*/  IMAD.IADD R5, R3, 0x1, -R4 ;  /* 0x0000000103057824 */ /* 0x000fe400078e0a04 */
[----:B------:R-:W-:Y:S02]  /*21a0*/  IMAD.IADD R3, R4, 0x1, -R3 ;  /* 0x0000000104037824 */ /* 0x000fe400078e0a03 */
[----:B------:R-:W-:Y:S02]  /*21b0*/  IMAD R11, R5, R16, R11 ;  /* 0x00000010050b7224 */ /* 0x000fe400078e020b */
[----:B------:R-:W-:-:S07]  /*21c0*/  IMAD R8, R3, R2, R8 ;  /* 0x0000000203087224 */ /* 0x000fce00078e0208 */
.L_x_34:
[----:B------:R-:W-:Y:S01]  /*21d0*/  VIADD R14, R14, 0x1 ;  /* 0x000000010e0e7836 */ /* 0x000fe20000000000 */
[----:B------:R-:W-:Y:S01]  /*21e0*/  PLOP3.LUT P1, PT, PT, PT, PT, 0x80, 0x8 ;  /* 0x000000000008781c */ /* 0x000fe20003f2f070 */
[----:B------:R-:W-:Y:S02]  /*21f0*/  IMAD.IADD R165, R11, 0x1, R154 ;  /* 0x000000010ba57824 */ /* 0x000fe400078e029a */
[----:B------:R-:W-:Y:S01]  /*2200*/  IMAD.IADD R155, R8, 0x1, R143 ;  /* 0x00000001089b7824 */ /* 0x000fe200078e028f */
[----:B------:R-:W-:-:S04]  /*2210*/  ISETP.NE.AND P0, PT, R14, 0x2, PT ;  /* 0x000000020e00780c */ /* 0x000fc80003f05270 */
[----:B------:R-:W-:Y:S02]  /*2220*/  SEL R2, RZ, 0x1, P0 ;  /* 0x00000001ff027807 */ /* 0x000fe40000000000 */
[----:B------:R-:W-:Y:S02]  /*2230*/  SEL R14, R14, RZ, P0 ;  /* 0x000000ff0e0e7207 */ /* 0x000fe40000000000 */
[----:B------:R-:W-:Y:S01]  /*2240*/  LOP3.LUT R13, R13, R2, RZ, 0x3c, !PT ;  /* 0x000000020d0d7212 */ /* 0x000fe200078e3cff */
[----:B------:R-:W-:Y:S06]  /*2250*/  @P2 BRA `(.L_x_35) ;  /* 0xfffffff000982947 */ /* 0x000fec000383ffff */
[----:B------:R-:W-:Y:S01]  /*2260*/  UIADD3 UR4, UPT, UPT, UR4, 0x18, URZ ;  /* 0x0000001804047890 */ /* 0x000fe2000fffe0ff */
[----:B------:R-:W-:-:S03]  /*2270*/  SHF.L.U32 R3, R15, 0x1f, RZ ;  /* 0x0000001f0f037819 */ /* 0x000fc600000006ff */
[----:B------:R-:W-:-:S09]  /*2280*/  ULEA UR5, UR6, UR4, 0x3 ;  /* 0x0000000406057291 */ /* 0x000fd2000f8e18ff */
[----:B------:R-:W1:Y:S02]  /*2290*/  SYNCS.PHASECHK.TRANS64.TRYWAIT P0, [UR5], R3 ;  /* 0x00000003ff0075a7 */ /* 0x000e640008001105 */
[----:B-1----:R-:W-:Y:S05]  /*22a0*/  @!P0 BRA `(.L_x_36) ;  /* 0x0000004400988947 */ /* 0x002fea0003800000 */
.L_x_99:
[----:B------:R-:W-:-:S04]  /*22b0*/  UIADD3 UR6, UPT, UPT, UR6, 0x1, URZ ;  /* 0x0000000106067890 */ /* 0x000fc8000fffe0ff */
[----:B------:R-:W-:-:S04]  /*22c0*/  UISETP.NE.AND UP0, UPT, UR6, 0x3, UPT ;  /* 0x000000030600788c */ /* 0x000fc8000bf05270 */
[----:B------:R-:W-:Y:S02]  /*22d0*/  USEL UR7, URZ, 0x1, UP0 ;  /* 0x00000001ff077887 */ /* 0x000fe40008000000 */
[----:B------:R-:W-:-:S04]  /*22e0*/  USEL UR6, UR6, URZ, UP0 ;  /* 0x000000ff06067287 */ /* 0x000fc80008000000 */
[----:B------:R-:W-:Y:S01]  /*22f0*/  ULEA UR5, UR6, UR4, 0x3 ;  /* 0x0000000406057291 */ /* 0x000fe2000f8e18ff */
[----:B------:R-:W-:-:S04]  /*2300*/  LOP3.LUT R15, R15, UR7, RZ, 0x3c, !PT ;  /* 0x000000070f0f7c12 */ /* 0x000fc8000f8e3cff */
[----:B-1----:R-:W-:-:S04]  /*2310*/  SHF.L.U32 R3, R15, 0x1f, RZ ;  /* 0x0000001f0f037819 */ /* 0x002fc800000006ff */
[----:B------:R-:W1:Y:S02]  /*2320*/  SYNCS.PHASECHK.TRANS64.TRYWAIT P0, [UR5], R3 ;  /* 0x00000003ff0075a7 */ /* 0x000e640008001105 */
[----:B-1----:R-:W-:Y:S05]  /*2330*/  @!P0 BRA `(.L_x_37) ;  /* 0x00000044008c8947 */ /* 0x002fea0003800000 */
.L_x_101:
[----:B------:R-:W-:-:S04]  /*2340*/  UIADD3 UR6, UPT, UPT, UR6, 0x1, URZ ;  /* 0x0000000106067890 */ /* 0x000fc8000fffe0ff */
[----:B------:R-:W-:-:S04]  /*2350*/  UISETP.NE.AND UP0, UPT, UR6, 0x3, UPT ;  /* 0x000000030600788c */ /* 0x000fc8000bf05270 */
[----:B------:R-:W-:Y:S02]  /*2360*/  USEL UR5, URZ, 0x1, UP0 ;  /* 0x00000001ff057887 */ /* 0x000fe40008000000 */
[----:B------:R-:W-:-:S04]  /*2370*/  USEL UR6, UR6, URZ, UP0 ;  /* 0x000000ff06067287 */ /* 0x000fc80008000000 */
[----:B------:R-:W-:Y:S01]  /*2380*/  ULEA UR6, UR6, UR4, 0x3 ;  /* 0x0000000406067291 */ /* 0x000fe2000f8e18ff */
[----:B-1----:R-:W-:-:S04]  /*2390*/  LOP3.LUT R3, R15, UR5, RZ, 0x3c, !PT ;  /* 0x000000050f037c12 */ /* 0x002fc8000f8e3cff */
[----:B------:R-:W-:Y:S01]  /*23a0*/  SHF.L.U32 R3, R3, 0x1f, RZ ;  /* 0x0000001f03037819 */ /* 0x000fe200000006ff */
[----:B----4-:R-:W-:-:S07]  /*23b0*/  IMAD.U32 R0, RZ, RZ, UR6 ;  /* 0x00000006ff007e24 */ /* 0x010fce000f8e00ff */
.L_x_38:
[----:B-1----:R1:W2:Y:S02]  /*23c0*/  SYNCS.PHASECHK.TRANS64.TRYWAIT P0, [R0+URZ], R3 ;  /* 0x00000003000075a7 */ /* 0x0022a400080011ff */
[----:B--2---:R-:W-:Y:S05]  /*23d0*/  @!P0 NANOSLEEP.SYNCS 0x989680 ;  /* 0x009896800000895d */ /* 0x004fea0003900000 */
[----:B------:R-:W2:Y:S02]  /*23e0*/  @!P0 SYNCS.PHASECHK.TRANS64 P0, [R0+URZ], R3 ;  /* 0x00000003000085a7 */ /* 0x000ea400080010ff */
[----:B--2---:R-:W-:Y:S05]  /*23f0*/  @P0 EXIT ;  /* 0x000000000000094d */ /* 0x004fea0003800000 */
[----:B------:R-:W-:Y:S05]  /*2400*/  BRA `(.L_x_38) ;  /* 0xfffffffc00ec7947 */ /* 0x000fea000383ffff */
.L_x_17:
[----:B------:R-:W-:-:S04]  /*2410*/  UISETP.NE.AND UP1, UPT, UR37, URZ, UPT ;  /* 0x000000ff2500728c */ /* 0x000fc8000bf25270 */
[----:B------:R-:W-:-:S09]  /*2420*/  UISETP.NE.OR UP1, UPT, UR8, 0x1, UP1 ;  /* 0x000000010800788c */ /* 0x000fd20008f25670 */
[----:B------:R-:W-:Y:S05]  /*2430*/  BRA.U UP1, `(.L_x_39) ;  /* 0x0000000501487547 */ /* 0x000fea000b800000 */
[----:B------:R-:W-:Y:S01]  /*2440*/  ISETP.NE.AND P2, PT, R2, RZ, PT ;  /* 0x000000ff0200720c */ /* 0x000fe20003f45270 */
[----:B------:R-:W-:Y:S01]  /*2450*/  IMAD.MOV.U32 R12, RZ, RZ, 0x1 ;  /* 0x00000001ff0c7424 */ /* 0x000fe200078e00ff */
[----:B------:R-:W-:Y:S02]  /*2460*/  CS2R R10, SRZ ;  /* 0x00000000000a7805 */ /* 0x000fe4000001ff00 */
[----:B------:R-:W-:Y:S01]  /*2470*/  CS2R R8, SRZ ;  /* 0x0000000000087805 */ /* 0x000fe2000001ff00 */
[----:B------:R-:W-:Y:S01]  /*2480*/  UMOV UR4, 0x400 ;  /* 0x0000040000047882 */ /* 0x000fe20000000000 */
[----:B------:R-:W-:Y:S01]  /*2490*/  UMOV UR6, URZ ;  /* 0x000000ff00067c82 */ /* 0x000fe20008000000 */
[----:B------:R-:W-:-:S12]  /*24a0*/  ULEA UR37, UR37, UR4, 0x18 ;  /* 0x0000000425257291 */ /* 0x000fd8000f8ec0ff */
.L_x_43:
[----:B------:R-:W-:Y:S02]  /*24b0*/  LEA R0, R8, UR37, 0x3 ;  /* 0x0000002508007c11 */ /* 0x000fe4000f8e18ff */
[----:B------:R-:W-:-:S03]  /*24c0*/  SHF.L.U32 R5, R9, 0x1f, RZ ;  /* 0x0000001f09057819 */ /* 0x000fc600000006ff */
[----:B------:R-:W-:Y:S01]  /*24d0*/  VIADD R4, R0, 0xc0 ;  /* 0x000000c000047836 */ /* 0x000fe20000000000 */
[----:B------:R-:W1:Y:S02]  /*24e0*/  SYNCS.PHASECHK.TRANS64.TRYWAIT P0, [R0+URZ+0xb0], R5 ;  /* 0x0000b005000075a7 */ /* 0x000e6400080011ff */
[----:B-1----:R-:W-:Y:S05]  /*24f0*/  @!P0 BRA `(.L_x_40) ;  /* 0x0000004400348947 */ /* 0x002fea0003800000 */
.L_x_102:
[----:B------:R-:W-:Y:S01]  /*2500*/  ULEA UR5, UR6, UR37, 0x3 ;  /* 0x0000002506057291 */ /* 0x000fe2000f8e18ff */
[----:B------:R-:W-:Y:S02]  /*2510*/  PRMT R4, RZ, 0x654, R4 ;  /* 0x00000654ff047816 */ /* 0x000fe40000000004 */
[----:B-1----:R-:W-:Y:S01]  /*2520*/  SHF.L.U32 R5, R12, 0x1f, RZ ;  /* 0x0000001f0c057819 */ /* 0x002fe200000006ff */
[----:B------:R-:W-:Y:S01]  /*2530*/  UIADD3 UR4, UPT, UPT, UR5, 0x50, URZ ;  /* 0x0000005005047890 */ /* 0x000fe2000fffe0ff */
[----:B------:R1:W-:Y:S05]  /*2540*/  SYNCS.ARRIVE.TRANS64.RED.A1T0 RZ, [R4+URZ], RZ ;  /* 0x000000ff04ff79a7 */ /* 0x0003ea00081004ff */
[----:B------:R-:W-:Y:S01]  /*2550*/  IMAD.U32 R7, RZ, RZ, UR4 ;  /* 0x00000004ff077e24 */ /* 0x000fe2000f8e00ff */
[----:B------:R-:W2:Y:S04]  /*2560*/  SYNCS.PHASECHK.TRANS64.TRYWAIT P0, [UR5+0x60], R5 ;  /* 0x00006005ff0075a7 */ /* 0x000ea80008001105 */
[----:B------:R-:W-:Y:S01]  /*2570*/  PRMT R6, R2, 0x654, R7 ;  /* 0x0000065402067816 */ /* 0x000fe20000000007 */
[----:B-1----:R-:W-:Y:S01]  /*2580*/  @!P2 IMAD.MOV.U32 R4, RZ, RZ, 0x10 ;  /* 0x00000010ff04a424 */ /* 0x002fe200078e00ff */
[----:B--2---:R-:W-:Y:S06]  /*2590*/  @!P0 BRA `(.L_x_41) ;  /* 0x0000004400208947 */ /* 0x004fec0003800000 */
.L_x_104:
[----:B------:R-:W-:Y:S01]  /*25a0*/  ULEA UR4, UR6, UR37, 0x4 ;  /* 0x0000002506047291 */ /* 0x000fe2000f8e20ff */
[----:B------:R-:W-:Y:S01]  /*25b0*/  SEL R3, R6, R3, !P2 ;  /* 0x0000000306037207 */ /* 0x000fe20005000000 */
[----:B------:R-:W-:Y:S01]  /*25c0*/  UIADD3 UR5, UPT, UPT, UR5, 0x50, URZ ;  /* 0x0000005005057890 */ /* 0x000fe2000fffe0ff */
[----:B-1----:R-:W-:Y:S01]  /*25d0*/  LEA R0, R11, UR37, 0x3 ;  /* 0x000000250b007c11 */ /* 0x002fe2000f8e18ff */
[----:B------:R-:W-:Y:S01]  /*25e0*/  UIADD3 UR4, UPT, UPT, UR4, 0xe0, URZ ;  /* 0x000000e004047890 */ /* 0x000fe2000fffe0ff */
[----:B------:R-:W-:Y:S01]  /*25f0*/  SHF.L.U32 R5, R10, 0x1f, RZ ;  /* 0x0000001f0a057819 */ /* 0x000fe200000006ff */
[----:B------:R1:W-:Y:S01]  /*2600*/  @!P2 SYNCS.ARRIVE.TRANS64.RED RZ, [R3+URZ], R4 ;  /* 0x0000000403ffa9a7 */ /* 0x0003e200080004ff */
[----:B------:R-:W-:Y:S01]  /*2610*/  UIADD3 UR6, UPT, UPT, UR6, 0x1, URZ ;  /* 0x0000000106067890 */ /* 0x000fe2000fffe0ff */
[----:B------:R-:W-:-:S03]  /*2620*/  VIADD R8, R8, 0x1 ;  /* 0x0000000108087836 */ /* 0x000fc60000000000 */
[----:B------:R-:W-:Y:S02]  /*2630*/  UISETP.NE.AND UP0, UPT, UR6, 0x2, UPT ;  /* 0x000000020600788c */ /* 0x000fe4000bf05270 */
[----:B------:R-:W-:Y:S06]  /*2640*/  UGETNEXTWORKID.BROADCAST [UR4], [UR5] ;  /* 0x00000000040073ca */ /* 0x000fec0008000100 */
[----:B------:R-:W-:Y:S01]  /*2650*/  USEL UR4, URZ, 0x1, UP0 ;  /* 0x00000001ff047887 */ /* 0x000fe20008000000 */
[----:B------:R-:W-:Y:S01]  /*2660*/  ISETP.NE.AND P0, PT, R8, 0x2, PT ;  /* 0x000000020800780c */ /* 0x000fe20003f05270 */
[----:B------:R-:W-:Y:S01]  /*2670*/  USEL UR6, UR6, URZ, UP0 ;  /* 0x000000ff06067287 */ /* 0x000fe20008000000 */
[----:B------:R-:W2:Y:S03]  /*2680*/  SYNCS.PHASECHK.TRANS64.TRYWAIT P1, [R0+URZ+0x50], R5 ;  /* 0x00005005000075a7 */ /* 0x000ea600080211ff */
[----:B------:R-:W-:Y:S01]  /*2690*/  LOP3.LUT R12, R12, UR4, RZ, 0x3c, !PT ;  /* 0x000000040c0c7c12 */ /* 0x000fe2000f8e3cff */
[----:B-12---:R-:W-:Y:S07]  /*26a0*/  @!P1 BRA `(.L_x_42) ;  /* 0x0000004000f49947 */ /* 0x006fee0003800000 */
.L_x_105:
[C---:B------:R-:W-:Y:S01]  /*26b0*/  LEA R4, R11.reuse, UR37, 0x4 ;  /* 0x000000250b047c11 */ /* 0x040fe2000f8e20ff */
[----:B-1----:R-:W-:Y:S01]  /*26c0*/  VIADD R0, R0, 0x60 ;  /* 0x0000006000007836 */ /* 0x002fe20000000000 */
[----:B------:R-:W-:Y:S01]  /*26d0*/  SEL R8, R8, RZ, P0 ;  /* 0x000000ff08087207 */ /* 0x000fe20000000000 */
[----:B------:R-:W-:-:S03]  /*26e0*/  VIADD R11, R11, 0x1 ;  /* 0x000000010b0b7836 */ /* 0x000fc60000000000 */
[----:B------:R-:W1:Y:S01]  /*26f0*/  LDS.128 R4, [R4+0xe0] ;  /* 0x0000e00004047984 */ /* 0x000e620000000c00 */
[----:B------:R-:W-:Y:S02]  /*2700*/  PRMT R0, RZ, 0x654, R0 ;  /* 0x00000654ff007816 */ /* 0x000fe40000000000 */
[C---:B------:R-:W-:Y:S01]  /*2710*/  ISETP.NE.AND P1, PT, R11.reuse, 0x2, PT ;  /* 0x000000020b00780c */ /* 0x040fe20003f25270 */
[----:B------:R-:W-:Y:S01]  /*2720*/  @!PT LDS RZ, [RZ] ;  /* 0x00000000fffff984 */ /* 0x000fe20000000800 */
[----:B------:R-:W-:Y:S01]  /*2730*/  @!PT LDS RZ, [RZ] ;  /* 0x00000000fffff984 */ /* 0x000fe20000000800 */
[----:B------:R-:W-:Y:S01]  /*2740*/  @!PT LDS RZ, [RZ] ;  /* 0x00000000fffff984 */ /* 0x000fe20000000800 */
[----:B------:R-:W-:Y:S01]  /*2750*/  @!PT LDS RZ, [RZ] ;  /* 0x00000000fffff984 */ /* 0x000fe20000000800 */
[----:B------:R2:W-:Y:S06]  /*2760*/  MEMBAR.ALL.CTA ;  /* 0x0000000000007992 */ /* 0x0005ec0000008000 */
[----:B--2---:R-:W2:Y:S01]  /*2770*/  FENCE.VIEW.ASYNC.S ;  /* 0x00000000000073c6 */ /* 0x004ea20000000000 */
[----:B------:R-:W-:Y:S01]  /*2780*/  SEL R11, R11, RZ, P1 ;  /* 0x000000ff0b0b7207 */ /* 0x000fe20000800000 */
[----:B--2---:R2:W-:Y:S01]  /*2790*/  SYNCS.ARRIVE.TRANS64.RED.A1T0 RZ, [R0+URZ], RZ ;  /* 0x000000ff00ff79a7 */ /* 0x0045e200081004ff */
[----:B-1----:R-:W-:-:S02]  /*27a0*/  LOP3.LUT P3, RZ, R6, 0x1, RZ, 0xc0, !PT ;  /* 0x0000000106ff7812 */ /* 0x002fc4000786c0ff */
[----:B------:R-:W-:-:S04]  /*27b0*/  SEL R5, RZ, 0x1, P1 ;  /* 0x00000001ff057807 */ /* 0x000fc80000800000 */
[----:B------:R-:W-:Y:S02]  /*27c0*/  LOP3.LUT R10, R10, R5, RZ, 0x3c, !PT ;  /* 0x000000050a0a7212 */ /* 0x000fe400078e3cff */
[----:B--2---:R-:W-:-:S04]  /*27d0*/  SEL R0, RZ, 0x1, P0 ;  /* 0x00000001ff007807 */ /* 0x004fc80000000000 */
[----:B------:R-:W-:Y:S01]  /*27e0*/  LOP3.LUT R9, R9, R0, RZ, 0x3c, !PT ;  /* 0x0000000009097212 */ /* 0x000fe200078e3cff */
[----:B------:R-:W-:Y:S06]  /*27f0*/  @P3 BRA `(.L_x_43) ;  /* 0xfffffffc002c3947 */ /* 0x000fec000383ffff */
[----:B------:R-:W-:Y:S01]  /*2800*/  ULEA UR5, UR6, UR37, 0x3 ;  /* 0x0000002506057291 */ /* 0x000fe2000f8e18ff */
[----:B------:R-:W-:-:S08]  /*2810*/  SHF.L.U32 R3, R12, 0x1f, RZ ;  /* 0x0000001f0c037819 */ /* 0x000fd000000006ff */
[----:B------:R-:W1:Y:S02]  /*2820*/  SYNCS.PHASECHK.TRANS64 P0, [UR5+0x60], R3 ;  /* 0x00006003ff0075a7 */ /* 0x000e640008001005 */
[----:B-1----:R-:W-:Y:S05]  /*2830*/  @P0 BRA `(.L_x_44) ;  /* 0x0000000000080947 */ /* 0x002fea0003800000 */
[----:B------:R-:W1:Y:S02]  /*2840*/  SYNCS.PHASECHK.TRANS64.TRYWAIT P0, [UR5+0x60], R3 ;  /* 0x00006003ff0075a7 */ /* 0x000e640008001105 */
[----:B-1----:R-:W-:Y:S05]  /*2850*/  @!P0 BRA `(.L_x_45) ;  /* 0x00000040009c8947 */ /* 0x002fea0003800000 */
.L_x_44:
[----:B------:R-:W-:-:S04]  /*2860*/  UIADD3 UR4, UPT, UPT, UR6, 0x1, URZ ;  /* 0x0000000106047890 */ /* 0x000fc8000fffe0ff */
[----:B------:R-:W-:-:S04]  /*2870*/  UISETP.NE.AND UP0, UPT, UR4, 0x2, UPT ;  /* 0x000000020400788c */ /* 0x000fc8000bf05270 */
[----:B------:R-:W-:Y:S02]  /*2880*/  USEL UR7, URZ, 0x1, UP0 ;  /* 0x00000001ff077887 */ /* 0x000fe40008000000 */
[----:B------:R-:W-:-:S04]  /*2890*/  USEL UR4, UR4, URZ, UP0 ;  /* 0x000000ff04047287 */ /* 0x000fc80008000000 */
[----:B------:R-:W-:Y:S01]  /*28a0*/  ULEA UR4, UR4, UR37, 0x3 ;  /* 0x0000002504047291 */ /* 0x000fe2000f8e18ff */
[----:B-1----:R-:W-:-:S04]  /*28b0*/  LOP3.LUT R3, R12, UR7, RZ, 0x3c, !PT ;  /* 0x000000070c037c12 */ /* 0x002fc8000f8e3cff */
[----:B------:R-:W-:-:S04]  /*28c0*/  SHF.L.U32 R0, R3, 0x1f, RZ ;  /* 0x0000001f03007819 */ /* 0x000fc800000006ff */
[----:B------:R-:W1:Y:S02]  /*28d0*/  SYNCS.PHASECHK.TRANS64 P0, [UR4+0x60], R0 ;  /* 0x00006000ff0075a7 */ /* 0x000e640008001004 */
[----:B-1----:R-:W-:Y:S05]  /*28e0*/  @P0 EXIT ;  /* 0x000000000000094d */ /* 0x002fea0003800000 */
[----:B------:R-:W-:Y:S02]  /*28f0*/  SHF.L.U32 R3, R3, 0x1f, RZ ;  /* 0x0000001f03037819 */ /* 0x000fe400000006ff */
[----:B------:R-:W-:-:S07]  /*2900*/  MOV R0, UR4 ;  /* 0x0000000400007c02 */ /* 0x000fce0008000f00 */
.L_x_46:
[----:B-1----:R1:W2:Y:S02]  /*2910*/  SYNCS.PHASECHK.TRANS64.TRYWAIT P0, [R0+URZ+0x60], R3 ;  /* 0x00006003000075a7 */ /* 0x0022a400080011ff */
[----:B--2---:R-:W-:Y:S05]  /*2920*/  @!P0 NANOSLEEP.SYNCS 0x989680 ;  /* 0x009896800000895d */ /* 0x004fea0003900000 */
[----:B------:R-:W2:Y:S02]  /*2930*/  @!P0 SYNCS.PHASECHK.TRANS64 P0, [R0+URZ+0x60], R3 ;  /* 0x00006003000085a7 */ /* 0x000ea400080010ff */
[----:B--2---:R-:W-:Y:S05]  /*2940*/  @P0 EXIT ;  /* 0x000000000000094d */ /* 0x004fea0003800000 */
[----:B------:R-:W-:Y:S05]  /*2950*/  BRA `(.L_x_46) ;  /* 0xfffffffc00ec7947 */ /* 0x000fea000383ffff */
.L_x_39:
[----:B------:R-:W-:-:S09]  /*2960*/  UISETP.NE.AND UP1, UPT, UR8, URZ, UPT ;  /* 0x000000ff0800728c */ /* 0x000fd2000bf25270 */
[----:B------:R-:W-:Y:S05]  /*2970*/  BRA.U UP1, `(.L_x_47) ;  /* 0x0000000d017c7547 */ /* 0x000fea000b800000 */
[----:B------:R-:W-:Y:S01]  /*2980*/  UMOV UR4, 0x40 ;  /* 0x0000004000047882 */ /* 0x000fe20000000000 */
[----:B------:R-:W-:Y:S01]  /*2990*/  NOP ;  /* 0x0000000000007918 */ /* 0x000fe20000000000 */
[----:B------:R-:W-:Y:S01]  /*29a0*/  ULEA UR4, UR37, UR4, 0x18 ;  /* 0x0000000425047291 */ /* 0x000fe2000f8ec0ff */
[----:B------:R-:W-:Y:S02]  /*29b0*/  UMOV UR5, 0x400 ;  /* 0x0000040000057882 */ /* 0x000fe40000000000 */
[----:B------:R-:W-:-:S06]  /*29c0*/  ULEA UR37, UR37, UR5, 0x18 ;  /* 0x0000000525257291 */ /* 0x000fcc000f8ec0ff */
[----:B------:R-:W1:Y:S02]  /*29d0*/  LDS.U8 R0, [UR4+0x1c] ;  /* 0x00001c04ff007984 */ /* 0x000e640008000000 */
[----:B-1----:R-:W-:-:S13]  /*29e0*/  ISETP.NE.AND P0, PT, R0, RZ, PT ;  /* 0x000000ff0000720c */ /* 0x002fda0003f05270 */
[----:B------:R-:W-:Y:S05]  /*29f0*/  @P0 BRA `(.L_x_48) ;  /* 0x0000000000580947 */ /* 0x000fea0003800000 */
[----:B------:R-:W-:-:S13]  /*2a00*/  ELECT P0, URZ, PT ;  /* 0x0000000000ff782f */ /* 0x000fda0003800000 */
[----:B------:R-:W-:Y:S05]  /*2a10*/  @!P0 BRA `(.L_x_49) ;  /* 0x0000000000608947 */ /* 0x000fea0003800000 */
[----:B------:R-:W-:Y:S01]  /*2a20*/  UMOV UR5, 0x10 ;  /* 0x0000001000057882 */ /* 0x000fe20000000000 */
[----:B------:R-:W-:Y:S01]  /*2a30*/  HFMA2 R0, -RZ, RZ, 0, 5.9604644775390625e-08 ;  /* 0x00000001ff007431 */ /* 0x000fe200000001ff */
[----:B------:R-:W-:-:S03]  /*2a40*/  MOV R2, 0xffff ;  /* 0x0000ffff00027802 */ /* 0x000fc60000000f00 */
[----:B------:R-:W-:Y:S04]  /*2a50*/  DEPBAR.LE SB1, 0x36 ;  /* 0x00009d800000791a */ /* 0x000fe80000000000 */
[----:B------:R-:W1:Y:S02]  /*2a60*/  UTCATOMSWS.FIND_AND_SET.ALIGN UP0, UR5, UR5 ;  /* 0x00000005000575e3 */ /* 0x000e640008000800 */
[----:B-1----:R-:W-:Y:S01]  /*2a70*/  MOV R3, UR5 ;  /* 0x0000000500037c02 */ /* 0x002fe20008000f00 */
[----:B------:R-:W-:Y:S06]  /*2a80*/  BRA.U UP0, `(.L_x_50) ;  /* 0x0000000100187547 */ /* 0x000fec000b800000 */
.L_x_51:
[----:B------:R-:W-:Y:S05]  /*2a90*/  NANOSLEEP 0x64 ;  /* 0x000000640000795d */ /* 0x000fea0003800000 */
[----:B------:R-:W-:-:S05]  /*2aa0*/  UMOV UR5, 0x10 ;  /* 0x0000001000057882 */ /* 0x000fca0000000000 */
[----:B------:R-:W-:Y:S04]  /*2ab0*/  DEPBAR.LE SB1, 0x36 ;  /* 0x00009d800000791a */ /* 0x000fe80000000000 */
[----:B------:R-:W1:Y:S02]  /*2ac0*/  UTCATOMSWS.FIND_AND_SET.ALIGN UP0, UR5, UR5 ;  /* 0x00000005000575e3 */ /* 0x000e640008000800 */
[----:B-1----:R-:W-:Y:S01]  /*2ad0*/  MOV R3, UR5 ;  /* 0x0000000500037c02 */ /* 0x002fe20008000f00 */
[----:B------:R-:W-:Y:S05]  /*2ae0*/  BRA.U !UP0, `(.L_x_51) ;  /* 0xfffffffd08e87547 */ /* 0x000fea000b83ffff */
.L_x_50:
[-C--:B------:R-:W-:Y:S02]  /*2af0*/  SHF.L.U32 R2, R2, R3.reuse, RZ ;  /* 0x0000000302027219 */ /* 0x080fe400000006ff */
[----:B------:R-:W-:Y:S01]  /*2b00*/  SHF.L.U32 R0, R0, R3, RZ ;  /* 0x0000000300007219 */ /* 0x000fe200000006ff */
[----:B------:R-:W-:Y:S02]  /*2b10*/  IMAD.SHL.U32 R3, R3, 0x20, RZ ;  /* 0x0000002003037824 */ /* 0x000fe400078e00ff */
[----:B------:R1:W-:Y:S04]  /*2b20*/  ATOMS.OR RZ, [UR4+0x14], R2 ;  /* 0x00001402ffff798c */ /* 0x0003e8000b000004 */
[----:B------:R1:W-:Y:S04]  /*2b30*/  ATOMS.OR RZ, [UR4+0x18], R0 ;  /* 0x00001800ffff798c */ /* 0x0003e8000b000004 */
[----:B------:R1:W-:Y:S01]  /*2b40*/  STS [UR37+0x100], R3 ;  /* 0x00010003ff007988 */ /* 0x0003e20008000825 */
[----:B------:R-:W-:Y:S05]  /*2b50*/  BRA `(.L_x_49) ;  /* 0x0000000000107947 */ /* 0x000fea0003800000 */
.L_x_48:
[----:B------:R-:W-:Y:S02]  /*2b60*/  MOV R0, 0xffffffff ;  /* 0xffffffff00007802 */ /* 0x000fe40000000f00 */
[----:B------:R-:W-:-:S03]  /*2b70*/  MOV R2, 0x2ba0 ;  /* 0x00002ba000027802 */ /* 0x000fc60000000f00 */
[----:B------:R1:W-:Y:S04]  /*2b80*/  STS [UR37+0x100], R0 ;  /* 0x00010000ff007988 */ /* 0x0003e80008000825 */
[----:B-1-3-5:R-:W-:Y:S05]  /*2b90*/  CALL.REL.NOINC `($__internal_1_$__cuda_sm10x_tcgen05_guardrail_trap_phase_invalid_during_alloc) ;  /* 0x0000004400187944 */ /* 0x02afea0003c00000 */
.L_x_49:
[----:B------:R-:W-:Y:S05]  /*2ba0*/  WARPSYNC.ALL ;  /* 0x0000000000007948 */ /* 0x000fea0003800000 */
[----:B------:R-:W2:Y:S01]  /*2bb0*/  S2UR UR6, SR_CgaCtaId ;  /* 0x00000000000679c3 */ /* 0x000ea20000008800 */
[----:B------:R-:W-:Y:S01]  /*2bc0*/  UMOV UR4, 0x400 ;  /* 0x0000040000047882 */ /* 0x000fe20000000000 */
[----:B------:R-:W-:-:S06]  /*2bd0*/  NOP ;  /* 0x0000000000007918 */ /* 0x000fcc0000000000 */
[----:B------:R-:W-:Y:S06]  /*2be0*/  BAR.ARV 0x6, 0xa0 ;  /* 0x0182800000007b1d */ /* 0x000fec0000002000 */
[----:B------:R-:W4:Y:S01]  /*2bf0*/  LDCU UR7, c[0x0][0x38c] ;  /* 0x00007180ff0777ac */ /* 0x000f220008000800 */
[----:B------:R-:W-:Y:S01]  /*2c00*/  IMAD.MOV.U32 R11, RZ, RZ, 0x1 ;  /* 0x00000001ff0b7424 */ /* 0x000fe200078e00ff */
[----:B------:R-:W-:Y:S01]  /*2c10*/  CS2R R8, SRZ ;  /* 0x0000000000087805 */ /* 0x000fe2000001ff00 */
[----:B------:R-:W-:Y:S01]  /*2c20*/  IMAD.MOV.U32 R10, RZ, RZ, RZ ;  /* 0x000000ffff0a7224 */ /* 0x000fe200078e00ff */
[----:B------:R-:W-:Y:S01]  /*2c30*/  UMOV UR18, URZ ;  /* 0x000000ff00127c82 */ /* 0x000fe20008000000 */
[----:B------:R-:W-:Y:S01]  /*2c40*/  UMOV UR17, URZ ;  /* 0x000000ff00117c82 */ /* 0x000fe20008000000 */
[----:B------:R-:W-:Y:S01]  /*2c50*/  UMOV UR22, 0x0 ;  /* 0x0000000000167882 */ /* 0x000fe20000000000 */
[----:B------:R-:W-:Y:S01]  /*2c60*/  UMOV UR23, 0x8100010 ;  /* 0x0810001000177882 */ /* 0x000fe20000000000 */
[----:B------:R-:W-:Y:S01]  /*2c70*/  UMOV UR20, 0x0 ;  /* 0x0000000000147882 */ /* 0x000fe20000000000 */
[----:B------:R-:W-:Y:S01]  /*2c80*/  UMOV UR21, 0x8100010 ;  /* 0x0810001000157882 */ /* 0x000fe20000000000 */
[----:B--2---:R-:W-:Y:S01]  /*2c90*/  ULEA UR6, UR6, UR4, 0x18 ;  /* 0x0000000406067291 */ /* 0x004fe2000f8ec0ff */
[----:B------:R-:W2:Y:S03]  /*2ca0*/  LDCU UR4, c[0x0][0x38c] ;  /* 0x00007180ff0477ac */ /* 0x000ea60008000800 */
[----:B------:R-:W-:-:S02]  /*2cb0*/  UIADD3 UR11, UPT, UPT, UR6, 0x4400, URZ ;  /* 0x00004400060b7890 */ /* 0x000fc4000fffe0ff */
[----:B----4-:R-:W-:-:S03]  /*2cc0*/  UIADD3 UR7, UPT, UPT, UR7, 0x3f, URZ ;  /* 0x0000003f07077890 */ /* 0x010fc6000fffe0ff */
[----:B-1----:R-:W1:Y:S01]  /*2cd0*/  LDS R0, [UR6+0x100] ;  /* 0x00010006ff007984 */ /* 0x002e620008000800 */
[----:B------:R-:W-:Y:S02]  /*2ce0*/  UIADD3 UR12, UPT, UPT, UR6, 0xa400, URZ ;  /* 0x0000a400060c7890 */ /* 0x000fe4000fffe0ff */
[----:B------:R-:W-:Y:S02]  /*2cf0*/  USHF.R.S32.HI UR5, URZ, 0x1f, UR7 ;  /* 0x0000001fff057899 */ /* 0x000fe40008011407 */
[----:B------:R-:W-:Y:S02]  /*2d00*/  USHF.R.U32.HI UR11, URZ, 0x4, UR11 ;  /* 0x00000004ff0b7899 */ /* 0x000fe4000801160b */
[----:B------:R-:W-:Y:S02]  /*2d10*/  ULEA.HI UR5, UR5, UR7, URZ, 0x6 ;  /* 0x0000000705057291 */ /* 0x000fe4000f8f30ff */
[----:B------:R-:W-:Y:S02]  /*2d20*/  USHF.R.U32.HI UR12, URZ, 0x4, UR12 ;  /* 0x00000004ff0c7899 */ /* 0x000fe4000801160c */
[----:B------:R-:W-:-:S02]  /*2d30*/  USHF.R.S32.HI UR5, URZ, 0x6, UR5 ;  /* 0x00000006ff057899 */ /* 0x000fc40008011405 */
[----:B------:R-:W-:Y:S02]  /*2d40*/  ULOP3.LUT UR11, UR11, 0x3fff, URZ, 0xc0, !UPT ;  /* 0x00003fff0b0b7892 */ /* 0x000fe4000f8ec0ff */
[----:B------:R-:W-:Y:S02]  /*2d50*/  UISETP.LT.AND UP0, UPT, UR5, 0x1, UPT ;  /* 0x000000010500788c */ /* 0x000fe4000bf01270 */
[----:B------:R-:W-:Y:S02]  /*2d60*/  ULOP3.LUT UR12, UR12, 0x3fff, URZ, 0xc0, !UPT ;  /* 0x00003fff0c0c7892 */ /* 0x000fe4000f8ec0ff */
[----:B------:R-:W-:Y:S02]  /*2d70*/  USEL UR10, UR5, 0x1, !UP0 ;  /* 0x00000001050a7887 */ /* 0x000fe4000c000000 */
[----:B------:R-:W-:Y:S02]  /*2d80*/  ULOP3.LUT UR11, UR11, 0x10000, URZ, 0xfc, !UPT ;  /* 0x000100000b0b7892 */ /* 0x000fe4000f8efcff */
[----:B------:R-:W-:-:S02]  /*2d90*/  ULOP3.LUT UR12, UR12, 0x10000, URZ, 0xfc, !UPT ;  /* 0x000100000c0c7892 */ /* 0x000fc4000f8efcff */
[----:B------:R-:W-:Y:S02]  /*2da0*/  UIADD3 UR10, UPT, UPT, -UR10, URZ, URZ ;  /* 0x000000ff0a0a7290 */ /* 0x000fe4000fffe1ff */
[----:B--2---:R-:W-:Y:S01]  /*2db0*/  UISETP.GE.AND UP3, UPT, UR4, 0x1, UPT ;  /* 0x000000010400788c */ /* 0x004fe2000bf66270 */
[----:B-1----:R-:W-:-:S15]  /*2dc0*/  R2UR UR19, R0 ;  /* 0x00000000001372ca */ /* 0x002fde00000e0000 */
.L_x_58:
[----:B------:R-:W-:Y:S02]  /*2dd0*/  LEA R0, R10, UR6, 0x3 ;  /* 0x000000060a007c11 */ /* 0x000fe4000f8e18ff */
[----:B------:R-:W-:Y:S02]  /*2de0*/  SHF.L.U32 R5, R9, 0x1f, RZ ;  /* 0x0000001f09057819 */ /* 0x000fe400000006ff */
[----:B------:R-:W-:Y:S01]  /*2df0*/  PLOP3.LUT P0, PT, PT, PT, UP3, 0x80, 0x8 ;  /* 0x000000000008781c */ /* 0x000fe20003f0f038 */
[----:B------:R-:W-:Y:S01]  /*2e00*/  VIADD R3, R0, 0x60 ;  /* 0x0000006000037836 */ /* 0x000fe20000000000 */
[----:B-1----:R-:W1:Y:S02]  /*2e10*/  SYNCS.PHASECHK.TRANS64.TRYWAIT P1, [R0+URZ+0x50], R5 ;  /* 0x00005005000075a7 */ /* 0x002e6400080211ff */
[----:B-1--4-:R-:W-:Y:S09]  /*2e20*/  @!P1 BRA `(.L_x_52) ;  /* 0x0000003c00409947 */ /* 0x012ff20003800000 */
.L_x_107:
[----:B------:R-:W-:Y:S01]  /*2e30*/  LEA R4, R10, UR6, 0x4 ;  /* 0x000000060a047c11 */ /* 0x000fe2000f8e20ff */
[----:B------:R-:W-:Y:S01]  /*2e40*/  @UP3 ULEA UR4, UR17, UR6, 0x3 ;  /* 0x0000000611043291 */ /* 0x000fe2000f8e18ff */
[----:B------:R-:W-:Y:S01]  /*2e50*/  PLOP3.LUT P2, PT, PT, PT, PT, 0x80, 0x8 ;  /* 0x000000000008781c */ /* 0x000fe20003f4f070 */
[----:B------:R-:W-:Y:S01]  /*2e60*/  ULEA UR8, UR18, UR6, 0x3 ;  /* 0x0000000612087291 */ /* 0x000fe2000f8e18ff */
[----:B------:R-:W-:Y:S01]  /*2e70*/  PRMT R3, RZ, 0x654, R3 ;  /* 0x00000654ff037816 */ /* 0x000fe20000000003 */
[----:B------:R-:W-:Y:S01]  /*2e80*/  ULEA UR9, UR18, UR19, 0x6 ;  /* 0x0000001312097291 */ /* 0x000fe2000f8e30ff */
[----:B-1----:R-:W1:Y:S01]  /*2e90*/  LDS.128 R4, [R4+0xe0] ;  /* 0x0000e00004047984 */ /* 0x002e620000000c00 */
[----:B------:R-:W-:Y:S02]  /*2ea0*/  @P0 SHF.L.U32 R2, R8, 0x1f, RZ ;  /* 0x0000001f08020819 */ /* 0x000fe400000006ff */
[----:B------:R-:W-:Y:S01]  /*2eb0*/  SHF.L.U32 R0, R11, 0x1f, RZ ;  /* 0x0000001f0b007819 */ /* 0x000fe200000006ff */
[----:B------:R-:W-:Y:S01]  /*2ec0*/  @!PT LDS RZ, [RZ] ;  /* 0x00000000fffff984 */ /* 0x000fe20000000800 */
[----:B------:R-:W-:Y:S01]  /*2ed0*/  @!PT LDS RZ, [RZ] ;  /* 0x00000000fffff984 */ /* 0x000fe20000000800 */
[----:B------:R-:W-:Y:S01]  /*2ee0*/  @!PT LDS RZ, [RZ] ;  /* 0x00000000fffff984 */ /* 0x000fe20000000800 */
[----:B------:R-:W-:Y:S01]  /*2ef0*/  @!PT LDS RZ, [RZ] ;  /* 0x00000000fffff984 */ /* 0x000fe20000000800 */
[----:B------:R2:W-:Y:S06]  /*2f00*/  MEMBAR.ALL.CTA ;  /* 0x0000000000007992 */ /* 0x0005ec0000008000 */
[----:B--2---:R-:W2:Y:S02]  /*2f10*/  FENCE.VIEW.ASYNC.S ;  /* 0x00000000000073c6 */ /* 0x004ea40000000000 */
[----:B--2---:R2:W-:Y:S01]  /*2f20*/  SYNCS.ARRIVE.TRANS64.RED.A1T0 RZ, [R3+URZ], RZ ;  /* 0x000000ff03ff79a7 */ /* 0x0045e200081004ff */
[----:B------:R2:W4:Y:S01]  /*2f30*/  @P0 SYNCS.PHASECHK.TRANS64.TRYWAIT P2, [UR4], R2 ;  /* 0x00000002ff0005a7 */ /* 0x0005220008041104 */
[----:B-1----:R-:W-:Y:S01]  /*2f40*/  LOP3.LUT P1, RZ, R6, 0x1, RZ, 0xc0, !PT ;  /* 0x0000000106ff7812 */ /* 0x002fe2000782c0ff */
[----:B------:R-:W1:Y:S02]  /*2f50*/  SYNCS.PHASECHK.TRANS64.TRYWAIT P0, [UR8+0x90], R0 ;  /* 0x00009000ff0075a7 */ /* 0x000e640008001108 */
[----:B-12-4-:R-:W-:Y:S10]  /*2f60*/  @!P0 BRA `(.L_x_53) ;  /* 0x0000003c00048947 */ /* 0x016ff40003800000 */
.L_x_109:
[----:B------:R-:W-:Y:S01]  /*2f70*/  IADD3 R10, PT, PT, R10, 0x1, RZ ;  /* 0x000000010a0a7810 */ /* 0x000fe20007ffe0ff */
[----:B------:R-:W-:Y:S06]  /*2f80*/  BRA.U !UP3, `(.L_x_54) ;  /* 0x000000010b987547 */ /* 0x000fec000b800000 */
[----:B------:R-:W-:Y:S01]  /*2f90*/  UPLOP3.LUT UP4, UPT, UPT, UPT, UPT, 0x40, 0x4 ;  /* 0x000000000004789c */ /* 0x000fe20003f8e870 */
[----:B------:R-:W-:Y:S01]  /*2fa0*/  UMOV UR16, UR10 ;  /* 0x0000000a00107c82 */ /* 0x000fe20008000000 */
[----:B------:R-:W-:Y:S01]  /*2fb0*/  UMOV UR15, UR5 ;  /* 0x00000005000f7c82 */ /* 0x000fe20008000000 */
[----:B------:R-:W-:-:S08]  /*2fc0*/  UMOV UR14, UR17 ;  /* 0x00000011000e7c82 */ /* 0x000fd00008000000 */
.L_x_57:
[----:B------:R-:W-:Y:S02]  /*2fd0*/  UIADD3 UR16, UPT, UPT, UR16, 0x1, URZ ;  /* 0x0000000110107890 */ /* 0x000fe4000fffe0ff */
[----:B--2---:R-:W-:Y:S02]  /*2fe0*/  ULEA UR7, UR14, UR6, 0x3 ;  /* 0x000000060e077291 */ /* 0x004fe4000f8e18ff */
[----:B------:R-:W-:Y:S01]  /*2ff0*/  UISETP.NE.AND UP0, UPT, UR16, URZ, UPT ;  /* 0x000000ff1000728c */ /* 0x000fe2000bf05270 */
[----:B----4-:R-:W-:Y:S10]  /*3000*/  @P2 BRA `(.L_x_55) ;  /* 0x00000000000c2947 */ /* 0x010ff40003800000 */
[----:B-1----:R-:W-:Y:S04]  /*3010*/  SHF.L.U32 R3, R8, 0x1f, RZ ;  /* 0x0000001f08037819 */ /* 0x002fe800000006ff */
[----:B------:R-:W1:Y:S02]  /*3020*/  SYNCS.PHASECHK.TRANS64.TRYWAIT P0, [UR7], R3 ;  /* 0x00000003ff0075a7 */ /* 0x000e640008001107 */
[----:B-1----:R-:W-:Y:S05]  /*3030*/  @!P0 BRA `(.L_x_56) ;  /* 0x0000003800e88947 */ /* 0x002fea0003800000 */
.L_x_55:
[----:B------:R-:W-:Y:S01]  /*3040*/  UISETP.NE.AND UP1, UPT, UR15, 0x1, UPT ;  /* 0x000000010f00788c */ /* 0x000fe2000bf25270 */
[----:B------:R-:W-:Y:S01]  /*3050*/  PLOP3.LUT P2, PT, PT, PT, PT, 0x80, 0x8 ;  /* 0x000000000008781c */ /* 0x000fe20003f4f070 */
[----:B------:R-:W-:Y:S02]  /*3060*/  UIADD3 UR17, UPT, UPT, UR14, 0x1, URZ ;  /* 0x000000010e117890 */ /* 0x000fe4000fffe0ff */
[----:B------:R-:W-:Y:S02]  /*3070*/  ULEA UR24, UR14, UR12, 0x8 ;  /* 0x0000000c0e187291 */ /* 0x000fe4000f8e40ff */
[----:B------:R-:W-:Y:S01]  /*3080*/  UISETP.NE.AND UP2, UPT, UR17, 0x3, UPT ;  /* 0x000000031100788c */ /* 0x000fe2000bf45270 */
[----:B------:R-:W-:Y:S01]  /*3090*/  PLOP3.LUT P0, PT, PT, PT, UP1, 0x80, 0x8 ;  /* 0x000000000008781c */ /* 0x000fe20003f0f018 */
[----:B------:R-:W-:Y:S02]  /*30a0*/  ULEA UR26, UR14, UR11, 0x9 ;  /* 0x0000000b0e1a7291 */ /* 0x000fe4000f8e48ff */
[----:B------:R-:W-:Y:S02]  /*30b0*/  USEL UR13, URZ, 0x1, UP2 ;  /* 0x00000001ff0d7887 */ /* 0x000fe40009000000 */
[----:B------:R-:W-:Y:S02]  /*30c0*/  USEL UR17, UR17, URZ, UP2 ;  /* 0x000000ff11117287 */ /* 0x000fe40009000000 */
[----:B------:R-:W-:Y:S02]  /*30d0*/  UIADD3 UR30, UPT, UPT, UR24, 0x2, URZ ;  /* 0x00000002181e7890 */ /* 0x000fe4000fffe0ff */
[----:B------:R-:W-:Y:S01]  /*30e0*/  @UP1 ULEA UR4, UR17, UR6, 0x3 ;  /* 0x0000000611041291 */ /* 0x000fe2000f8e18ff */
[----:B------:R-:W-:Y:S01]  /*30f0*/  LOP3.LUT R8, R8, UR13, RZ, 0x3c, !PT ;  /* 0x0000000d08087c12 */ /* 0x000fe2000f8e3cff */
[----:B------:R-:W-:Y:S02]  /*3100*/  UIADD3 UR28, UPT, UPT, UR26, 0x2, URZ ;  /* 0x000000021a1c7890 */ /* 0x000fe4000fffe0ff */
[----:B------:R-:W-:Y:S01]  /*3110*/  UIADD3 UR7, UPT, UPT, UR7, 0x18, URZ ;  /* 0x0000001807077890 */ /* 0x000fe2000fffe0ff */
[----:B-1----:R-:W-:Y:S01]  /*3120*/  @P0 SHF.L.U32 R0, R8, 0x1f, RZ ;  /* 0x0000001f08000819 */ /* 0x002fe200000006ff */
[----:B------:R-:W-:Y:S01]  /*3130*/  UMOV UR25, 0x80004020 ;  /* 0x8000402000197882 */ /* 0x000fe20000000000 */
[----:B------:R-:W-:Y:S01]  /*3140*/  UMOV UR27, 0x80004020 ;  /* 0x80004020001b7882 */ /* 0x000fe20000000000 */
[----:B------:R-:W-:Y:S01]  /*3150*/  UMOV UR31, 0x80004020 ;  /* 0x80004020001f7882 */ /* 0x000fe20000000000 */
[----:B------:R2:W4:Y:S01]  /*3160*/  @P0 SYNCS.PHASECHK.TRANS64.TRYWAIT P2, [UR4], R0 ;  /* 0x00000000ff0005a7 */ /* 0x0005220008041104 */
[----:B------:R-:W-:Y:S01]  /*3170*/  UIADD3 UR15, UPT, UPT, UR15, -0x1, URZ ;  /* 0xffffffff0f0f7890 */ /* 0x000fe2000fffe0ff */
[----:B------:R2:W-:Y:S01]  /*3180*/  UTCQMMA gdesc[UR26], gdesc[UR24], tmem[UR9], tmem[UR22], idesc[UR23], UP4 ;  /* 0x00ff16181a0075ea */ /* 0x0005e2000a000309 */
[----:B------:R-:W-:Y:S01]  /*3190*/  UPLOP3.LUT UP4, UPT, UPT, UPT, UPT, 0x80, 0x8 ;  /* 0x000000000008789c */ /* 0x000fe20003f8f070 */
[----:B------:R-:W-:Y:S01]  /*31a0*/  UMOV UR29, 0x80004020 ;  /* 0x80004020001d7882 */ /* 0x000fe20000000000 */
[----:B------:R-:W-:Y:S01]  /*31b0*/  UMOV UR14, UR17 ;  /* 0x00000011000e7c82 */ /* 0x000fe20008000000 */
[----:B------:R2:W-:Y:S01]  /*31c0*/  UTCQMMA gdesc[UR28], gdesc[UR30], tmem[UR9], tmem[UR20], idesc[UR21], UPT ;  /* 0x00ff141e1c0075ea */ /* 0x0005e2000b800309 */
[----:B------:R2:W-:Y:S01]  /*31d0*/  UTCBAR [UR7], URZ ;  /* 0x000000ff070073e9 */ /* 0x0005e200080000ff */
[----:B------:R-:W-:Y:S06]  /*31e0*/  BRA.U UP0, `(.L_x_57) ;  /* 0xfffffffd00787547 */ /* 0x000fec000b83ffff */
.L_x_54:
[----:B------:R-:W-:Y:S01]  /*31f0*/  UIADD3 UR18, UPT, UPT, UR18, 0x1, URZ ;  /* 0x0000000112127890 */ /* 0x000fe2000fffe0ff */
[C---:B------:R-:W-:Y:S01]  /*3200*/  ISETP.NE.AND P0, PT, R10.reuse, 0x2, PT ;  /* 0x000000020a00780c */ /* 0x040fe20003f05270 */
[----:B------:R-:W-:Y:S02]  /*3210*/  UIADD3 UR8, UPT, UPT, UR8, 0x70, URZ ;  /* 0x0000007008087890 */ /* 0x000fe4000fffe0ff */
[----:B------:R-:W-:Y:S01]  /*3220*/  UISETP.NE.AND UP0, UPT, UR18, 0x4, UPT ;  /* 0x000000041200788c */ /* 0x000fe2000bf05270 */
[----:B-12---:R-:W-:Y:S02]  /*3230*/  SEL R0, RZ, 0x1, P0 ;  /* 0x00000001ff007807 */ /* 0x006fe40000000000 */
[----:B------:R-:W-:Y:S01]  /*3240*/  SEL R10, R10, RZ, P0 ;  /* 0x000000ff0a0a7207 */ /* 0x000fe20000000000 */
[----:B------:R-:W-:Y:S01]  /*3250*/  USEL UR4, URZ, 0x1, UP0 ;  /* 0x00000001ff047887 */ /* 0x000fe20008000000 */
[----:B------:R-:W-:Y:S01]  /*3260*/  LOP3.LUT R9, R9, R0, RZ, 0x3c, !PT ;  /* 0x0000000009097212 */ /* 0x000fe200078e3cff */
[----:B------:R-:W-:Y:S01]  /*3270*/  USEL UR18, UR18, URZ, UP0 ;  /* 0x000000ff12127287 */ /* 0x000fe20008000000 */
[----:B------:R1:W-:Y:S03]  /*3280*/  UTCBAR [UR8], URZ ;  /* 0x000000ff080073e9 */ /* 0x0003e600080000ff */
[----:B------:R-:W-:Y:S01]  /*3290*/  LOP3.LUT R11, R11, UR4, RZ, 0x3c, !PT ;  /* 0x000000040b0b7c12 */ /* 0x000fe2000f8e3cff */
[----:B------:R-:W-:Y:S07]  /*32a0*/  @P1 BRA `(.L_x_58) ;  /* 0xfffffff800c81947 */ /* 0x000fee000383ffff */
[----:B------:R-:W2:Y:S01]  /*32b0*/  S2UR UR4, SR_CgaCtaId ;  /* 0x00000000000479c3 */ /* 0x000ea20000008800 */
[----:B------:R-:W-:Y:S01]  /*32c0*/  ELECT P0, URZ, PT ;  /* 0x0000000000ff782f */ /* 0x000fe20003800000 */
[----:B------:R-:W-:Y:S01]  /*32d0*/  IMAD.MOV.U32 R0, RZ, RZ, 0x1 ;  /* 0x00000001ff007424 */ /* 0x000fe200078e00ff */
[----:B------:R-:W-:Y:S01]  /*32e0*/  UIADD3 UR6, UPT, UPT, UR6, 0x90, URZ ;  /* 0x0000009006067890 */ /* 0x000fe2000fffe0ff */
[----:B------:R-:W-:Y:S01]  /*32f0*/  SHF.L.U32 R3, R11, 0x1f, RZ ;  /* 0x0000001f0b037819 */ /* 0x000fe200000006ff */
[----:B------:R-:W-:-:S03]  /*3300*/  UMOV UR5, 0x40 ;  /* 0x0000004000057882 */ /* 0x000fc60000000000 */
[----:B------:R-:W-:Y:S01]  /*3310*/  UVIRTCOUNT.DEALLOC.SMPOOL 0x80 ;  /* 0x000000800000784c */ /* 0x000fe20000000000 */
[----:B--2---:R-:W-:Y:S02]  /*3320*/  ULEA UR4, UR4, UR5, 0x18 ;  /* 0x0000000504047291 */ /* 0x004fe4000f8ec0ff */
[----:B------:R-:W-:-:S07]  /*3330*/  ULEA UR5, UR18, UR6, 0x3 ;  /* 0x0000000612057291 */ /* 0x000fce000f8e18ff */
[----:B------:R2:W-:Y:S02]  /*3340*/  @P0 STS.U8 [UR4+0x1c], R0 ;  /* 0x00001c00ff000988 */ /* 0x0005e40008000004 */
[----:B------:R-:W3:Y:S02]  /*3350*/  SYNCS.PHASECHK.TRANS64.TRYWAIT P0, [UR5], R3 ;  /* 0x00000003ff0075a7 */ /* 0x000ee40008001105 */
[----:B--23--:R-:W-:Y:S05]  /*3360*/  @!P0 BRA `(.L_x_59) ;  /* 0x0000003800348947 */ /* 0x00cfea0003800000 */
.L_x_112:
[----:B------:R-:W-:-:S04]  /*3370*/  UIADD3 UR7, UPT, UPT, UR18, 0x1, URZ ;  /* 0x0000000112077890 */ /* 0x000fc8000fffe0ff */
[----:B------:R-:W-:-:S04]  /*3380*/  UISETP.NE.AND UP0, UPT, UR7, 0x4, UPT ;  /* 0x000000040700788c */ /* 0x000fc8000bf05270 */
[----:B-1----:R-:W-:Y:S02]  /*3390*/  USEL UR8, URZ, 0x1, UP0 ;  /* 0x00000001ff087887 */ /* 0x002fe40008000000 */
[----:B------:R-:W-:-:S04]  /*33a0*/  USEL UR7, UR7, URZ, UP0 ;  /* 0x000000ff07077287 */ /* 0x000fc80008000000 */
[----:B------:R-:W-:Y:S01]  /*33b0*/  ULEA UR5, UR7, UR6, 0x3 ;  /* 0x0000000607057291 */ /* 0x000fe2000f8e18ff */
[----:B------:R-:W-:-:S04]  /*33c0*/  LOP3.LUT R2, R11, UR8, RZ, 0x3c, !PT ;  /* 0x000000080b027c12 */ /* 0x000fc8000f8e3cff */
[----:B--2---:R-:W-:-:S04]  /*33d0*/  SHF.L.U32 R3, R2, 0x1f, RZ ;  /* 0x0000001f02037819 */ /* 0x004fc800000006ff */
[----:B------:R-:W1:Y:S02]  /*33e0*/  SYNCS.PHASECHK.TRANS64.TRYWAIT P0, [UR5], R3 ;  /* 0x00000003ff0075a7 */ /* 0x000e640008001105 */
[----:B-1----:R-:W-:Y:S05]  /*33f0*/  @!P0 BRA `(.L_x_60) ;  /* 0x0000003800288947 */ /* 0x002fea0003800000 */
.L_x_114:
        /* <DEDUP_REMOVED lines=9> */
.L_x_116:
[----:B------:R-:W-:-:S04]  /*3490*/  UIADD3 UR7, UPT, UPT, UR7, 0x1, URZ ;  /* 0x0000000107077890 */ /* 0x000fc8000fffe0ff */
[----:B------:R-:W-:-:S04]  /*34a0*/  UISETP.NE.AND UP0, UPT, UR7, 0x4, UPT ;  /* 0x000000040700788c */ /* 0x000fc8000bf05270 */
[----:B------:R-:W-:Y:S02]  /*34b0*/  USEL UR5, URZ, 0x1, UP0 ;  /* 0x00000001ff057887 */ /* 0x000fe40008000000 */
[----:B------:R-:W-:-:S04]  /*34c0*/  USEL UR7, UR7, URZ, UP0 ;  /* 0x000000ff07077287 */ /* 0x000fc80008000000 */
[----:B------:R-:W-:Y:S01]  /*34d0*/  ULEA UR7, UR7, UR6, 0x3 ;  /* 0x0000000607077291 */ /* 0x000fe2000f8e18ff */
[----:B-1----:R-:W-:-:S04]  /*34e0*/  LOP3.LUT R3, R2, UR5, RZ, 0x3c, !PT ;  /* 0x0000000502037c12 */ /* 0x002fc8000f8e3cff */
[----:B------:R-:W-:-:S04]  /*34f0*/  SHF.L.U32 R3, R3, 0x1f, RZ ;  /* 0x0000001f03037819 */ /* 0x000fc800000006ff */
[----:B------:R-:W1:Y:S02]  /*3500*/  SYNCS.PHASECHK.TRANS64.TRYWAIT P0, [UR7], R3 ;  /* 0x00000003ff0075a7 */ /* 0x000e640008001107 */
[----:B-1----:R-:W-:Y:S05]  /*3510*/  @!P0 BRA `(.L_x_62) ;  /* 0x0000003800108947 */ /* 0x002fea0003800000 */
.L_x_118:
[----:B------:R-:W-:Y:S01]  /*3520*/  NOP ;  /* 0x0000000000007918 */ /* 0x000fe20000000000 */
[----:B-1----:R-:W1:Y:S01]  /*3530*/  LDS R0, [UR4+0x14] ;  /* 0x00001404ff007984 */ /* 0x002e620008000800 */
[----:B------:R-:W-:Y:S01]  /*3540*/  ULOP3.LUT UR6, UR19, 0xffff, URZ, 0xc0, !UPT ;  /* 0x0000ffff13067892 */ /* 0x000fe2000f8ec0ff */
[----:B------:R-:W-:Y:S01]  /*3550*/  UMOV UR8, 0xffff ;  /* 0x0000ffff00087882 */ /* 0x000fe20000000000 */
[----:B------:R-:W-:Y:S02]  /*3560*/  UMOV UR5, 0x1 ;  /* 0x0000000100057882 */ /* 0x000fe40000000000 */
[----:B------:R-:W-:-:S04]  /*3570*/  USHF.R.U32.HI UR6, URZ, 0x5, UR6 ;  /* 0x00000005ff067899 */ /* 0x000fc80008011606 */
[----:B------:R-:W-:Y:S02]  /*3580*/  USHF.L.U32 UR8, UR8, UR6, URZ ;  /* 0x0000000608087299 */ /* 0x000fe400080006ff */
[----:B------:R-:W-:-:S04]  /*3590*/  USHF.L.U32 UR5, UR5, UR6, URZ ;  /* 0x0000000605057299 */ /* 0x000fc800080006ff */
[----:B-1----:R-:W-:-:S04]  /*35a0*/  LOP3.LUT R0, R0, UR8, RZ, 0xc0, !PT ;  /* 0x0000000800007c12 */ /* 0x002fc8000f8ec0ff */
[----:B------:R-:W-:-:S13]  /*35b0*/  ISETP.NE.AND P0, PT, R0, UR8, PT ;  /* 0x0000000800007c0c */ /* 0x000fda000bf05270 */
[----:B------:R-:W-:Y:S05]  /*35c0*/  @P0 BRA `(.L_x_63) ;  /* 0x0000000000580947 */ /* 0x000fea0003800000 */
[----:B------:R-:W1:Y:S02]  /*35d0*/  LDS R0, [UR4+0x18] ;  /* 0x00001804ff007984 */ /* 0x000e640008000800 */
[----:B-1----:R-:W-:-:S04]  /*35e0*/  LOP3.LUT R0, R0, UR5, RZ, 0xc0, !PT ;  /* 0x0000000500007c12 */ /* 0x002fc8000f8ec0ff */
[----:B------:R-:W-:-:S13]  /*35f0*/  ISETP.NE.AND P0, PT, R0, UR5, PT ;  /* 0x0000000500007c0c */ /* 0x000fda000bf05270 */
[----:B------:R-:W-:Y:S05]  /*3600*/  @P0 BRA `(.L_x_64) ;  /* 0x00000000003c0947 */ /* 0x000fea0003800000 */
[----:B------:R-:W1:Y:S01]  /*3610*/  S2R R2, SR_LANEID ;  /* 0x0000000000027919 */ /* 0x000e620000000000 */
[----:B------:R-:W-:Y:S01]  /*3620*/  ULOP3.LUT UR8, URZ, UR8, URZ, 0x33, !UPT ;  /* 0x00000008ff087292 */ /* 0x000fe2000f8e33ff */
[----:B------:R-:W-:Y:S01]  /*3630*/  LOP3.LUT R4, RZ, UR5, RZ, 0x33, !PT ;  /* 0x00000005ff047c12 */ /* 0x000fe2000f8e33ff */
[----:B------:R-:W-:Y:S02]  /*3640*/  VOTEU.ANY UR7, UPT, PT ;  /* 0x0000000000077886 */ /* 0x000fe400038e0100 */
[----:B------:R-:W-:Y:S01]  /*3650*/  UFLO.U32 UR7, UR7 ;  /* 0x00000007000772bd */ /* 0x000fe200080e0000 */
[----:B------:R-:W2:Y:S01]  /*3660*/  REDUX UR5, R4 ;  /* 0x00000000040573c4 */ /* 0x000ea20000000000 */
[----:B------:R-:W-:-:S06]  /*3670*/  IMAD.U32 R0, RZ, RZ, UR8 ;  /* 0x00000008ff007e24 */ /* 0x000fcc000f8e00ff */
[----:B------:R3:W-:Y:S01]  /*3680*/  UTCATOMSWS.AND URZ, UR8 ;  /* 0x0000000800ff79e3 */ /* 0x0007e20008000000 */
[----:B------:R-:W4:Y:S01]  /*3690*/  REDUX UR6, R0 ;  /* 0x00000000000673c4 */ /* 0x000f220000000000 */
[----:B-1----:R-:W-:Y:S01]  /*36a0*/  ISETP.EQ.U32.AND P0, PT, R2, UR7, PT ;  /* 0x0000000702007c0c */ /* 0x002fe2000bf02070 */
[----:B--2---:R-:W-:Y:S01]  /*36b0*/  IMAD.U32 R2, RZ, RZ, UR5 ;  /* 0x00000005ff027e24 */ /* 0x004fe2000f8e00ff */
[----:B----4-:R-:W-:-:S11]  /*36c0*/  MOV R3, UR6 ;  /* 0x0000000600037c02 */ /* 0x010fd60008000f00 */
[----:B------:R3:W-:Y:S04]  /*36d0*/  @P0 ATOMS.AND RZ, [UR4+0x14], R3 ;  /* 0x00001403ffff098c */ /* 0x0007e8000a800004 */
[----:B------:R3:W-:Y:S01]  /*36e0*/  @P0 ATOMS.AND RZ, [UR4+0x18], R2 ;  /* 0x00001802ffff098c */ /* 0x0007e2000a800004 */
[----:B------:R-:W-:Y:S05]  /*36f0*/  BRA `(.L_x_65) ;  /* 0x0000000000147947 */ /* 0x000fea0003800000 */
.L_x_64:
[----:B------:R-:W-:Y:S02]  /*3700*/  MOV R2, 0x3720 ;  /* 0x0000372000027802 */ /* 0x000fe40000000f00 */
[----:B----45:R-:W-:Y:S05]  /*3710*/  CALL.REL.NOINC `($__internal_0_$__cuda_sm10x_tcgen05_guardrail_trap_col_being_dealloced_not_returned_by_alloc) ;  /* 0x00000038002c7944 */ /* 0x030fea0003c00000 */
[----:B------:R-:W-:Y:S05]  /*3720*/  BRA `(.L_x_65) ;  /* 0x0000000000087947 */ /* 0x000fea0003800000 */
.L_x_63:
[----:B------:R-:W-:Y:S02]  /*3730*/  MOV R2, 0x3750 ;  /* 0x0000375000027802 */ /* 0x000fe40000000f00 */
[----:B----45:R-:W-:Y:S05]  /*3740*/  CALL.REL.NOINC `($__internal_2_$__cuda_sm10x_tcgen05_guardrail_trap_unallocated_columns_being_dealloced) ;  /* 0x0000003800387944 */ /* 0x030fea0003c00000 */
.L_x_65:
[----:B------:R-:W-:Y:S01]  /*3750*/  NOP ;  /* 0x0000000000007918 */ /* 0x000fe20000000000 */
[----:B---3--:R-:W-:Y:S05]  /*3760*/  EXIT ;  /* 0x000000000000794d */ /* 0x008fea0003800000 */
.L_x_47:
[----:B------:R-:W-:-:S09]  /*3770*/  UISETP.NE.OR UP2, UPT, UR8, 0x3, !UP2 ;  /* 0x000000030800788c */ /* 0x000fd2000d745670 */
[----:B------:R-:W-:Y:S05]  /*3780*/  BRA.U UP2, `(.L_x_66) ;  /* 0x0000000902c87547 */ /* 0x000fea000b800000 */
[----:B------:R-:W1:Y:S01]  /*3790*/  LDCU.64 UR6, c[0x0][0x888] ;  /* 0x00011100ff0677ac */ /* 0x000e620008000a00 */
[----:B------:R-:W2:Y:S01]  /*37a0*/  LDC R0, c[0x0][0xb30] ;  /* 0x0002cc00ff007b82 */ /* 0x000ea20000000800 */
[----:B------:R-:W-:Y:S01]  /*37b0*/  IMAD.MOV.U32 R30, RZ, RZ, 0x1 ;  /* 0x00000001ff1e7424 */ /* 0x000fe200078e00ff */
[----:B------:R-:W-:Y:S01]  /*37c0*/  CS2R R28, SRZ ;  /* 0x00000000001c7805 */ /* 0x000fe2000001ff00 */
[----:B------:R-:W4:Y:S01]  /*37d0*/  LDCU.64 UR4, c[0x0][0x890] ;  /* 0x00011200ff0477ac */ /* 0x000f220008000a00 */
[----:B------:R-:W-:Y:S01]  /*37e0*/  IMAD.MOV.U32 R25, RZ, RZ, 0x2000 ;  /* 0x00002000ff197424 */ /* 0x000fe200078e00ff */
[----:B------:R-:W-:-:S03]  /*37f0*/  UMOV UR8, 0x400 ;  /* 0x0000040000087882 */ /* 0x000fc60000000000 */
[----:B------:R-:W3:Y:S01]  /*3800*/  LDC R19, c[0x0][0x370] ;  /* 0x0000dc00ff137b82 */ /* 0x000ee20000000800 */
[----:B------:R-:W-:-:S07]  /*3810*/  UPLOP3.LUT UP1, UPT, UPT, UPT, UPT, 0x40, 0x4 ;  /* 0x000000000004789c */ /* 0x000fce0003f2e870 */
[----:B------:R-:W3:Y:S01]  /*3820*/  LDC R2, c[0x0][0xb0c] ;  /* 0x0002c300ff027b82 */ /* 0x000ee20000000800 */
[----:B-1----:R-:W-:Y:S02]  /*3830*/  UISETP.NE.U32.AND UP2, UPT, UR6, URZ, UPT ;  /* 0x000000ff0600728c */ /* 0x002fe4000bf45070 */
[----:B------:R-:W-:Y:S02]  /*3840*/  ULEA UR6, UR37, UR8, 0x18 ;  /* 0x0000000825067291 */ /* 0x000fe4000f8ec0ff */
[----:B------:R-:W-:Y:S02]  /*3850*/  UISETP.NE.AND.EX UP2, UPT, UR7, URZ, UPT, UP2 ;  /* 0x000000ff0700728c */ /* 0x000fe4000bf45320 */
[----:B------:R-:W-:Y:S01]  /*3860*/  UIADD3 UR7, UPT, UPT, UR6, 0x30, URZ ;  /* 0x0000003006077890 */ /* 0x000fe2000fffe0ff */
[----:B------:R-:W1:Y:S01]  /*3870*/  LDC R18, c[0x0][0xb20] ;  /* 0x0002c800ff127b82 */ /* 0x000e620000000800 */
[----:B----4-:R-:W-:Y:S01]  /*3880*/  UISETP.NE.U32.AND UP3, UPT, UR4, URZ, UPT ;  /* 0x000000ff0400728c */ /* 0x010fe2000bf65070 */
[----:B--2---:R-:W-:Y:S01]  /*3890*/  ISETP.NE.AND P1, PT, R0, 0x1, PT ;  /* 0x000000010000780c */ /* 0x004fe20003f25270 */
[----:B------:R-:W-:-:S02]  /*38a0*/  UPRMT UR37, UR37, 0x654, UR7 ;  /* 0x0000065425257896 */ /* 0x000fc40008000007 */
[----:B------:R-:W-:-:S03]  /*38b0*/  UISETP.NE.AND.EX UP3, UPT, UR5, URZ, UPT, UP3 ;  /* 0x000000ff0500728c */ /* 0x000fc6000bf65330 */
[----:B------:R-:W2:Y:S08]  /*38c0*/  LDC.64 R32, c[0x0][0x348] ;  /* 0x0000d200ff207b82 */ /* 0x000eb00000000a00 */
[----:B------:R-:W4:Y:S08]  /*38d0*/  LDC.64 R16, c[0x0][0xb10] ;  /* 0x0002c400ff107b82 */ /* 0x000f300000000a00 */
[----:B------:R-:W1:Y:S08]  /*38e0*/  LDC.64 R6, c[0x0][0xb18] ;  /* 0x0002c600ff067b82 */ /* 0x000e700000000a00 */
[----:B------:R-:W1:Y:S08]  /*38f0*/  LDC.64 R4, c[0x0][0xb28] ;  /* 0x0002ca00ff047b82 */ /* 0x000e700000000a00 */
[----:B---3--:R-:W1:Y:S02]  /*3900*/  LDC R24, c[0x0][0x374] ;  /* 0x0000dd00ff187b82 */ /* 0x008e640000000800 */
.L_x_74:
[C---:B------:R-:W-:Y:S02]  /*3910*/  LEA R0, R29.reuse, UR6, 0x3 ;  /* 0x000000061d007c11 */ /* 0x040fe4000f8e18ff */
[----:B------:R-:W-:Y:S02]  /*3920*/  SHF.L.U32 R3, R28, 0x1f, RZ ;  /* 0x0000001f1c037819 */ /* 0x000fe400000006ff */
[----:B------:R-:W-:Y:S02]  /*3930*/  LEA R20, R29, UR6, 0x4 ;  /* 0x000000061d147c11 */ /* 0x000fe4000f8e20ff */
[----:B---3--:R-:W3:Y:S02]  /*3940*/  SYNCS.PHASECHK.TRANS64.TRYWAIT P0, [R0+URZ+0x50], R3 ;  /* 0x00005003000075a7 */ /* 0x008ee400080011ff */
[----:B---3--:R-:W-:Y:S05]  /*3950*/  @!P0 BRA `(.L_x_67) ;  /* 0x0000003400188947 */ /* 0x008fea0003800000 */
.L_x_119:
[----:B------:R-:W-:Y:S01]  /*3960*/  ISETP.GE.AND P0, PT, R72, 0x1, PT ;  /* 0x000000014800780c */ /* 0x000fe20003f06270 */
[----:B------:R-:W1:Y:S01]  /*3970*/  LDS.128 R20, [R20+0xe0] ;  /* 0x0000e00014147984 */ /* 0x000e620000000c00 */
[----:B------:R-:W-:Y:S01]  /*3980*/  ISETP.NE.U32.AND P4, PT, RZ, UR4, PT ;  /* 0x00000004ff007c0c */ /* 0x000fe2000bf85070 */
[----:B---3--:R-:W-:Y:S01]  /*3990*/  VIADD R0, R0, 0x60 ;  /* 0x0000006000007836 */ /* 0x008fe20000000000 */
[----:B------:R-:W-:Y:S02]  /*39a0*/  SHF.L.U32 R26, R30, 0x1f, RZ ;  /* 0x0000001f1e1a7819 */ /* 0x000fe400000006ff */
[----:B------:R-:W-:Y:S02]  /*39b0*/  ISETP.NE.AND.EX P4, PT, RZ, UR5, PT, P4 ;  /* 0x00000005ff007c0c */ /* 0x000fe4000bf85340 */
[----:B------:R-:W-:Y:S01]  /*39c0*/  PRMT R0, RZ, 0x654, R0 ;  /* 0x00000654ff007816 */ /* 0x000fe20000000000 */
[----:B------:R-:W-:Y:S01]  /*39d0*/  @!PT LDS RZ, [RZ] ;  /* 0x00000000fffff984 */ /* 0x000fe20000000800 */
[----:B------:R-:W-:Y:S01]  /*39e0*/  @!PT LDS RZ, [RZ] ;  /* 0x00000000fffff984 */ /* 0x000fe20000000800 */
[----:B------:R-:W-:Y:S01]  /*39f0*/  @!PT LDS RZ, [RZ] ;  /* 0x00000000fffff984 */ /* 0x000fe20000000800 */
[----:B------:R-:W-:Y:S01]  /*3a00*/  @!PT LDS RZ, [RZ] ;  /* 0x00000000fffff984 */ /* 0x000fe20000000800 */
[----:B------:R3:W-:Y:S06]  /*3a10*/  MEMBAR.ALL.CTA ;  /* 0x0000000000007992 */ /* 0x0007ec0000008000 */
[----:B---3--:R-:W3:Y:S02]  /*3a20*/  FENCE.VIEW.ASYNC.S ;  /* 0x00000000000073c6 */ /* 0x008ee40000000000 */
[----:B---3--:R3:W-:Y:S01]  /*3a30*/  SYNCS.ARRIVE.TRANS64.RED.A1T0 RZ, [R0+URZ], RZ ;  /* 0x000000ff00ff79a7 */ /* 0x0087e200081004ff */
[----:B-1----:R-:W-:Y:S11]  /*3a40*/  LOP3.LUT P3, RZ, R22, 0x1, RZ, 0xc0, !PT ;  /* 0x0000000116ff7812 */ /* 0x002ff6000786c0ff */
[----:B------:R-:W-:Y:S02]  /*3a50*/  @!UPT UIADD3 URZ, UPT, UPT, URZ, URZ, URZ ;  /* 0x000000fffffff290 */ /* 0x000fe4000fffe0ff */
[----:B------:R-:W-:Y:S02]  /*3a60*/  @P3 MOV R13, R20 ;  /* 0x00000014000d3202 */ /* 0x000fe40000000f00 */
[----:B------:R-:W-:Y:S01]  /*3a70*/  @P3 LOP3.LUT R8, R21, 0xffff, RZ, 0xc0, !PT ;  /* 0x0000ffff15083812 */ /* 0x000fe200078ec0ff */
[----:B---3--:R-:W-:Y:S06]  /*3a80*/  @!P0 BRA `(.L_x_68) ;  /* 0x0000000000a48947 */ /* 0x008fec0003800000 */
[----:B------:R-:W-:Y:S01]  /*3a90*/  IMAD.HI.U32 R31, R24, R7, RZ ;  /* 0x00000007181f7227 */ /* 0x000fe200078e00ff */
[----:B------:R-:W-:Y:S02]  /*3aa0*/  ISETP.NE.AND P0, PT, R6, 0x1, PT ;  /* 0x000000010600780c */ /* 0x000fe40003f05270 */
[----:B------:R-:W-:Y:S01]  /*3ab0*/  ISETP.NE.AND P2, PT, R72, 0x1, PT ;  /* 0x000000014800780c */ /* 0x000fe20003f45270 */
[----:B----4-:R-:W-:Y:S01]  /*3ac0*/  IMAD.HI.U32 R34, R19, R16, RZ ;  /* 0x0000001013227227 */ /* 0x010fe200078e00ff */
[----:B------:R-:W-:Y:S02]  /*3ad0*/  SHF.R.U32.HI R31, RZ, R18, R31 ;  /* 0x00000012ff1f7219 */ /* 0x000fe4000001161f */
[----:B------:R-:W-:Y:S01]  /*3ae0*/  ISETP.NE.AND P5, PT, R2, 0x1, PT ;  /* 0x000000010200780c */ /* 0x000fe20003fa5270 */
[----:B------:R-:W-:Y:S01]  /*3af0*/  IMAD.HI.U32 R36, R13, R16, RZ ;  /* 0x000000100d247227 */ /* 0x000fe200078e00ff */
[----:B------:R-:W-:Y:S02]  /*3b00*/  SHF.R.U32.HI R34, RZ, R17, R34 ;  /* 0x00000011ff227219 */ /* 0x000fe40000011622 */
[----:B------:R-:W-:Y:S01]  /*3b10*/  SEL R3, R24, R31, !P0 ;  /* 0x0000001f18037207 */ /* 0x000fe20004000000 */
[C---:B------:R-:W-:Y:S01]  /*3b20*/  IMAD.HI.U32 R31, R8.reuse, R7, RZ ;  /* 0x00000007081f7227 */ /* 0x040fe200078e00ff */
[----:B------:R-:W-:Y:S02]  /*3b30*/  SEL R11, R19, R34, !P5 ;  /* 0x00000022130b7207 */ /* 0x000fe40006800000 */
[----:B------:R-:W-:Y:S01]  /*3b40*/  SHF.R.U32.HI R36, RZ, R17, R36 ;  /* 0x00000011ff247219 */ /* 0x000fe20000011624 */
[----:B------:R-:W-:Y:S01]  /*3b50*/  IMAD.HI.U32 R38, R3, R4, RZ ;  /* 0x0000000403267227 */ /* 0x000fe200078e00ff */
[----:B------:R-:W-:Y:S03]  /*3b60*/  SHF.R.U32.HI R31, RZ, R18, R31 ;  /* 0x00000012ff1f7219 */ /* 0x000fe6000001161f */
[----:B------:R-:W-:Y:S01]  /*3b70*/  IMAD.HI.U32 R34, R11, R4, RZ ;  /* 0x000000040b227227 */ /* 0x000fe200078e00ff */
[----:B------:R-:W-:Y:S02]  /*3b80*/  @P2 SHF.R.U32.HI R3, RZ, R5, R38 ;  /* 0x00000005ff032219 */ /* 0x000fe40000011626 */
[----:B------:R-:W-:Y:S02]  /*3b90*/  SEL R9, R8, R31, !P0 ;  /* 0x0000001f08097207 */ /* 0x000fe40004000000 */
[----:B------:R-:W-:Y:S01]  /*3ba0*/  @P2 SHF.R.U32.HI R11, RZ, R5, R34 ;  /* 0x00000005ff0b2219 */ /* 0x000fe20000011622 */
[C---:B------:R-:W-:Y:S01]  /*3bb0*/  IMAD R10, R72.reuse, R3, RZ ;  /* 0x00000003480a7224 */ /* 0x040fe200078e02ff */
[----:B------:R-:W-:Y:S01]  /*3bc0*/  SEL R3, R13, R36, !P5 ;  /* 0x000000240d037207 */ /* 0x000fe20006800000 */
[C---:B------:R-:W-:Y:S03]  /*3bd0*/  IMAD.HI.U32 R14, R9.reuse, R4, RZ ;  /* 0x00000004090e7227 */ /* 0x040fe600078e00ff */
[----:B------:R-:W-:Y:S01]  /*3be0*/  ISETP.GE.AND P0, PT, R9, R10, PT ;  /* 0x0000000a0900720c */ /* 0x000fe20003f06270 */
[C---:B------:R-:W-:Y:S01]  /*3bf0*/  IMAD R12, R72.reuse, R11, RZ ;  /* 0x0000000b480c7224 */ /* 0x040fe200078e02ff */
[-C--:B------:R-:W-:Y:S04]  /*3c00*/  SHF.R.U32.HI R14, RZ, R5.reuse, R14 ;  /* 0x00000005ff0e7219 */ /* 0x080fe8000001160e */
[----:B------:R-:W-:Y:S02]  /*3c10*/  ISETP.GE.OR P0, PT, R3, R12, P0 ;  /* 0x0000000c0300720c */ /* 0x000fe40000706670 */
[----:B------:R-:W-:Y:S05]  /*3c20*/  SEL R15, R9, R14, !P2 ;  /* 0x0000000e090f7207 */ /* 0x000fea0005000000 */
[----:B------:R-:W-:Y:S04]  /*3c30*/  IMAD.MOV R14, RZ, RZ, -R15 ;  /* 0x000000ffff0e7224 */ /* 0x000fe800078e0a0f */
[----:B------:R-:W-:Y:S02]  /*3c40*/  IMAD R14, R72, R14, R9 ;  /* 0x0000000e480e7224 */ /* 0x000fe400078e0209 */
[C---:B------:R-:W-:Y:S05]  /*3c50*/  @!P0 IMAD.HI.U32 R10, R3.reuse, R4, RZ ;  /* 0x00000004030a8227 */ /* 0x040fea00078e00ff */
[----:B------:R-:W-:Y:S04]  /*3c60*/  @!P0 SHF.R.U32.HI R10, RZ, R5, R10 ;  /* 0x00000005ff0a8219 */ /* 0x000fe8000001160a */
[----:B------:R-:W-:Y:S01]  /*3c70*/  @!P0 SEL R0, R3, R10, !P2 ;  /* 0x0000000a03008207 */ /* 0x000fe20005000000 */
[----:B------:R-:W-:Y:S03]  /*3c80*/  IMAD.MOV R10, RZ, RZ, -R3 ;  /* 0x000000ffff0a7224 */ /* 0x000fe600078e0a03 */
[----:B------:R-:W-:Y:S01]  /*3c90*/  @!P0 IADD3 R15, PT, PT, R15, -R0, RZ ;  /* 0x800000000f0f8210 */ /* 0x000fe20007ffe0ff */
[----:B------:R-:W-:Y:S01]  /*3ca0*/  @!P0 IMAD R0, R11, R14, R0 ;  /* 0x0000000e0b008224 */ /* 0x000fe200078e0200 */
[----:B------:R-:W-:Y:S01]  /*3cb0*/  IADD3 R11, PT, PT, -R9, RZ, RZ ;  /* 0x000000ff090b7210 */ /* 0x000fe20007ffe1ff */
[----:B------:R-:W-:Y:S02]  /*3cc0*/  IMAD R13, R2, R10, R13 ;  /* 0x0000000a020d7224 */ /* 0x000fe400078e020d */
[----:B------:R-:W-:Y:S02]  /*3cd0*/  @!P0 IMAD R9, R15, R72, R3 ;  /* 0x000000480f098224 */ /* 0x000fe400078e0203 */
[----:B------:R-:W-:Y:S02]  /*3ce0*/  @!P0 IMAD.MOV.U32 R3, RZ, RZ, R0 ;  /* 0x000000ffff038224 */ /* 0x000fe400078e0000 */
[----:B------:R-:W-:Y:S02]  /*3cf0*/  IMAD R8, R6, R11, R8 ;  /* 0x0000000b06087224 */ /* 0x000fe400078e0208 */
[----:B------:R-:W-:Y:S02]  /*3d00*/  IMAD R13, R3, R2, R13 ;  /* 0x00000002030d7224 */ /* 0x000fe400078e020d */
[----:B------:R-:W-:Y:S02]  /*3d10*/  IMAD R8, R9, R6, R8 ;  /* 0x0000000609087224 */ /* 0x000fe400078e0208 */
.L_x_68:
[----:B------:R-:W-:Y:S05]  /*3d20*/  BRA.U UP1, `(.L_x_69) ;  /* 0x0000000101107547 */ /* 0x000fea000b800000 */
[----:B------:R-:W-:Y:S04]  /*3d30*/  MOV R0, UR13 ;  /* 0x0000000d00007c02 */ /* 0x000fe80008000f00 */
[----:B------:R-:W-:Y:S04]  /*3d40*/  SHF.L.U32 R3, R0, 0x1f, RZ ;  /* 0x0000001f00037819 */ /* 0x000fe800000006ff */
[----:B------:R-:W1:Y:S02]  /*3d50*/  SYNCS.PHASECHK.TRANS64.TRYWAIT P0, [UR6+0x48], R3 ;  /* 0x00004803ff0075a7 */ /* 0x000e640008001106 */
[----:B-1----:R-:W-:Y:S05]  /*3d60*/  @!P0 BRA `(.L_x_70) ;  /* 0x0000003000288947 */ /* 0x002fea0003800000 */
.L_x_69:
[----:B------:R-:W-:Y:S05]  /*3d70*/  BRA.U !UP3, `(.L_x_71) ;  /* 0x000000010b347547 */ /* 0x000fea000b800000 */
[----:B------:R-:W-:Y:S01]  /*3d80*/  UPLOP3.LUT UP0, UPT, UPT, UPT, UP2, 0x80, 0x8 ;  /* 0x000000000008789c */ /* 0x000fe20003f0f020 */
[----:B-1----:R-:W-:Y:S02]  /*3d90*/  HFMA2 R0, -RZ, RZ, 0, 5.9604644775390625e-08 ;  /* 0x00000001ff007431 */ /* 0x002fe400000001ff */
[----:B------:R-:W-:Y:S03]  /*3da0*/  IMAD.MOV.U32 R164, RZ, RZ, 0x1 ;  /* 0x00000001ffa47424 */ /* 0x000fe600078e00ff */
[----:B------:R-:W-:Y:S05]  /*3db0*/  PLOP3.LUT P0, PT, PT, PT, UP0, 0x80, 0x8 ;  /* 0x000000000008781c */ /* 0x000fea0003f0f008 */
[----:B------:R-:W1:Y:S01]  /*3dc0*/  @UP0 LDCU.64 UR8, c[0x0][0x888] ;  /* 0x00011100ff0807ac */ /* 0x000e620008000a00 */
[----:B------:R-:W-:Y:S07]  /*3dd0*/  @UP0 UIMAD UR7, UR36, UR4, URZ ;  /* 0x00000004240702a4 */ /* 0x000fee000f8e02ff */
[----:B------:R-:W-:Y:S01]  /*3de0*/  @!P0 PRMT R164, R0, 0x7610, R164 ;  /* 0x0000761000a48816 */ /* 0x000fe200000000a4 */
[----:B-1----:R-:W-:Y:S03]  /*3df0*/  @UP0 UIMAD.WIDE UR8, UR7, 0x4, UR8 ;  /* 0x00000004070808a5 */ /* 0x002fe6000f8e0208 */
[----:B------:R-:W1:Y:S03]  /*3e00*/  @!UP0 LDCU UR7, c[0x0][0x880] ;  /* 0x00011000ff0787ac */ /* 0x000e660008000800 */
[----:B------:R-:W-:Y:S01]  /*3e10*/  IMAD.U32 R10, RZ, RZ, UR8 ;  /* 0x00000008ff0a7e24 */ /* 0x000fe2000f8e00ff */
[----:B------:R-:W-:Y:S05]  /*3e20*/  MOV R11, UR9 ;  /* 0x00000009000b7c02 */ /* 0x000fea0008000f00 */
[----:B-----5:R3:W5:Y:S02]  /*3e30*/  @P0 LDG.E R81, desc[UR40][R10.64] ;  /* 0x000000280a510981 */ /* 0x020764000c1e1900 */
[----:B-1-3--:R-:W-:Y:S07]  /*3e40*/  @!P0 IMAD.U32 R81, RZ, RZ, UR7 ;  /* 0x00000007ff518e24 */ /* 0x00afee000f8e00ff */
.L_x_71:
[----:B-----5:R-:W-:Y:S01]  /*3e50*/  @!P4 FSETP.EQ.AND P5, PT, R81, RZ, PT ;  /* 0x000000ff5100c20b */ /* 0x020fe20003fa2000 */
[----:B------:R-:W-:Y:S01]  /*3e60*/  @!UPT UIADD3 URZ, UPT, UPT, URZ, URZ, URZ ;  /* 0x000000fffffff290 */ /* 0x000fe2000fffe0ff */
[----:B------:R-:W-:Y:S11]  /*3e70*/  @!P4 BRA `(.L_x_72) ;  /* 0x000000000014c947 */ /* 0x000ff60003800000 */
[----:B------:R-:W-:Y:S02]  /*3e80*/  LOP3.LUT P0, RZ, R164, 0xff, RZ, 0xc0, !PT ;  /* 0x000000ffa4ff7812 */ /* 0x000fe4000780c0ff */
[----:B------:R-:W-:Y:S04]  /*3e90*/  PLOP3.LUT P5, PT, PT, PT, UP0, 0x80, 0x8 ;  /* 0x000000000008781c */ /* 0x000fe80003faf008 */
[----:B------:R-:W-:Y:S07]  /*3ea0*/  PLOP3.LUT P5, PT, P5, PT, PT, 0x8, 0x80 ;  /* 0x000000000080781c */ /* 0x000fee0002fae170 */
[----:B------:R-:W-:Y:S11]  /*3eb0*/  @P0 FSETP.EQ.AND P5, PT, R81, RZ, PT ;  /* 0x000000ff5100020b */ /* 0x000ff60003fa2000 */
[----:B------:R-:W-:Y:S02]  /*3ec0*/  @!UPT UIADD3 URZ, UPT, UPT, URZ, URZ, URZ ;  /* 0x000000fffffff290 */ /* 0x000fe4000fffe0ff */
.L_x_72:
[----:B------:R-:W3:Y:S01]  /*3ed0*/  SYNCS.PHASECHK.TRANS64.TRYWAIT P4, [UR6+0x38], R26 ;  /* 0x0000381aff0075a7 */ /* 0x000ee20008081106 */
[----:B------:R-:W-:Y:S01]  /*3ee0*/  @P3 SHF.R.U32.HI R27, RZ, 0x10, R21 ;  /* 0x00000010ff1b3819 */ /* 0x000fe20000011615 */
[----:B------:R-:W-:Y:S01]  /*3ef0*/  VIADD R29, R29, 0x1 ;  /* 0x000000011d1d7836 */ /* 0x000fe20000000000 */
[----:B------:R-:W5:Y:S08]  /*3f00*/  LDC.64 R14, c[0x0][0xb10] ;  /* 0x0002c400ff0e7b82 */ /* 0x000f700000000a00 */
[----:B------:R-:W2:Y:S08]  /*3f10*/  LDC.64 R10, c[0x0][0xb18] ;  /* 0x0002c600ff0a7b82 */ /* 0x000eb00000000a00 */
[----:B-1----:R-:W1:Y:S08]  /*3f20*/  @!P1 LDC R0, c[0x0][0xb20] ;  /* 0x0002c800ff009b82 */ /* 0x002e700000000800 */
[----:B------:R-:W4:Y:S01]  /*3f30*/  @!P1 LDC R3, c[0x0][0xb0c] ;  /* 0x0002c300ff039b82 */ /* 0x000f220000000800 */
[----:B-----5:R-:W-:Y:S05]  /*3f40*/  @!P1 IMAD.HI.U32 R14, R13, R14, RZ ;  /* 0x0000000e0d0e9227 */ /* 0x020fea00078e00ff */
[----:B------:R-:W-:Y:S01]  /*3f50*/  @!P1 SHF.R.U32.HI R14, RZ, R15, R14 ;  /* 0x0000000fff0e9219 */ /* 0x000fe2000001160e */
[----:B--2---:R-:W-:Y:S01]  /*3f60*/  @!P1 IMAD.HI.U32 R11, R8, R11, RZ ;  /* 0x0000000b080b9227 */ /* 0x004fe200078e00ff */
[----:B------:R-:W-:Y:S04]  /*3f70*/  @!P1 ISETP.NE.AND P0, PT, R10, 0x1, PT ;  /* 0x000000010a00980c */ /* 0x000fe80003f05270 */
[----:B-1----:R-:W-:Y:S02]  /*3f80*/  @!P1 SHF.R.U32.HI R9, RZ, R0, R11 ;  /* 0x00000000ff099219 */ /* 0x002fe4000001160b */
[----:B----4-:R-:W-:Y:S02]  /*3f90*/  @!P1 ISETP.NE.AND P2, PT, R3, 0x1, PT ;  /* 0x000000010300980c */ /* 0x010fe40003f45270 */
[----:B------:R-:W-:Y:S02]  /*3fa0*/  @!P1 SEL R9, R8, R9, !P0 ;  /* 0x0000000908099207 */ /* 0x000fe40004000000 */
[----:B------:R-:W-:Y:S02]  /*3fb0*/  ELECT P0, URZ, PT ;  /* 0x0000000000ff782f */ /* 0x000fe40003800000 */
[----:B------:R-:W-:Y:S05]  /*3fc0*/  @!P1 SEL R14, R13, R14, !P2 ;  /* 0x0000000e0d0e9207 */ /* 0x000fea0005000000 */
[----:B------:R-:W-:Y:S02]  /*3fd0*/  @!P1 IMAD.IADD R0, R9, 0x1, -R14 ;  /* 0x0000000109009824 */ /* 0x000fe400078e0a0e */
[----:B------:R-:W-:Y:S02]  /*3fe0*/  @!P1 IMAD.IADD R9, R14, 0x1, -R9 ;  /* 0x000000010e099824 */ /* 0x000fe400078e0a09 */
[----:B------:R-:W-:Y:S02]  /*3ff0*/  @!P1 IMAD R13, R0, R3, R13 ;  /* 0x00000003000d9224 */ /* 0x000fe400078e020d */
[----:B------:R-:W-:Y:S01]  /*4000*/  @!P1 IMAD R8, R9, R10, R8 ;  /* 0x0000000a09089224 */ /* 0x000fe200078e0208 */
[----:B---3--:R-:W-:Y:S06]  /*4010*/  @!P4 BRA `(.L_x_73) ;  /* 0x0000002c0094c947 */ /* 0x008fec0003800000 */
.L_x_122:
[----:B------:R-:W-:Y:S01]  /*4020*/  PLOP3.LUT P5, PT, P5, P0, PT, 0xf2, 0x2f ;  /* 0x00000000002f781c */ /* 0x000fe20002fa1e72 */
[----:B------:R-:W-:Y:S01]  /*4030*/  UMOV UR14, 0x0 ;  /* 0x00000000000e7882 */ /* 0x000fe20000000000 */
[----:B------:R-:W-:Y:S01]  /*4040*/  LOP3.LUT R30, R30, 0x1, RZ, 0x3c, !PT ;  /* 0x000000011e1e7812 */ /* 0x000fe200078e3cff */
[----:B------:R-:W-:Y:S01]  /*4050*/  UMOV UR15, 0x10000000 ;  /* 0x10000000000f7882 */ /* 0x000fe20000000000 */
[----:B------:R-:W-:Y:S01]  /*4060*/  UMOV UR12, UR36 ;  /* 0x00000024000c7c82 */ /* 0x000fe20008000000 */
[----:B------:R-:W-:Y:S08]  /*4070*/  @P3 R2UR UR36, R27 ;  /* 0x000000001b2432ca */ /* 0x000ff000000e0000 */
[----:B-1----:R-:W-:Y:S01]  /*4080*/  @!P5 IADD3 R3, P0, PT, R32, 0x580, RZ ;  /* 0x000005802003d810 */ /* 0x002fe20007f1e0ff */
[----:B------:R-:W-:Y:S01]  /*4090*/  @!P5 IMAD.SHL.U32 R155, R155, 0x40, RZ ;  /* 0x000000409b9bd824 */ /* 0x000fe200078e00ff */
[----:B------:R-:W-:Y:S01]  /*40a0*/  VOTEU.ALL UP1, P5 ;  /* 0x0000000000ff7886 */ /* 0x000fe20002820000 */
[----:B------:R-:W-:Y:S01]  /*40b0*/  @!P5 IMAD.SHL.U32 R165, R165, 0x80, RZ ;  /* 0x00000080a5a5d824 */ /* 0x000fe200078e00ff */
[----:B------:R-:W-:Y:S01]  /*40c0*/  @!P5 R2UR UR8, R3 ;  /* 0x000000000308d2ca */ /* 0x000fe200000e0000 */
[----:B------:R-:W-:Y:S01]  /*40d0*/  @!P5 IMAD.X R0, RZ, RZ, R33, P0 ;  /* 0x000000ffff00d224 */ /* 0x000fe200000e0621 */
[----:B------:R-:W-:Y:S01]  /*40e0*/  @!P5 R2UR UR10, R155 ;  /* 0x000000009b0ad2ca */ /* 0x000fe200000e0000 */
[----:B------:R-:W-:Y:S01]  /*40f0*/  @!UP1 UIADD3 UR9, UPT, UPT, UR6, 0x30, URZ ;  /* 0x0000003006099890 */ /* 0x000fe2000fffe0ff */
[----:B------:R-:W-:Y:S01]  /*4100*/  @!P5 R2UR UR11, R165 ;  /* 0x00000000a50bd2ca */ /* 0x000fe200000e0000 */
[----:B------:R-:W-:Y:S01]  /*4110*/  IMAD.IADD R155, R8, 0x1, R143 ;  /* 0x00000001089b7824 */ /* 0x000fe200078e028f */
[----:B------:R-:W-:Y:S01]  /*4120*/  @!P5 R2UR UR7, R0 ;  /* 0x000000000007d2ca */ /* 0x000fe200000e0000 */
[----:B------:R-:W-:Y:S01]  /*4130*/  IMAD.IADD R165, R13, 0x1, R154 ;  /* 0x000000010da57824 */ /* 0x000fe200078e029a */
[C---:B------:R-:W-:Y:S04]  /*4140*/  ISETP.NE.AND P0, PT, R29.reuse, 0x2, PT ;  /* 0x000000021d00780c */ /* 0x040fe80003f05270 */
[----:B------:R-:W-:Y:S01]  /*4150*/  SEL R3, RZ, 0x1, P0 ;  /* 0x00000001ff037807 */ /* 0x000fe20000000000 */
[----:B------:R-:W-:Y:S01]  /*4160*/  IMAD.U32 R10, RZ, RZ, UR8 ;  /* 0x00000008ff0a7e24 */ /* 0x000fe2000f8e00ff */
[----:B------:R-:W-:Y:S01]  /*4170*/  @!UP1 UIADD3 UR8, UPT, UPT, UR6, 0x200, URZ ;  /* 0x0000020006089890 */ /* 0x000fe2000fffe0ff */
[----:B------:R-:W-:Y:S01]  /*4180*/  SEL R29, R29, RZ, P0 ;  /* 0x000000ff1d1d7207 */ /* 0x000fe20000000000 */
[----:B------:R-:W-:Y:S01]  /*4190*/  VOTEU.ALL UP1, P5 ;  /* 0x0000000000ff7886 */ /* 0x000fe20002820000 */
[----:B------:R-:W-:Y:S02]  /*41a0*/  LOP3.LUT R28, R28, R3, RZ, 0x3c, !PT ;  /* 0x000000031c1c7212 */ /* 0x000fe400078e3cff */
[----:B------:R-:W-:Y:S01]  /*41b0*/  IMAD.U32 R11, RZ, RZ, UR7 ;  /* 0x00000007ff0b7e24 */ /* 0x000fe2000f8e00ff */
[----:B------:R-:W-:Y:S04]  /*41c0*/  @!P5 R2UR UR16, R10 ;  /* 0x000000000a10d2ca */ /* 0x000fe800000e0000 */
[----:B------:R-:W-:Y:S11]  /*41d0*/  @!P5 R2UR UR17, R11 ;  /* 0x000000000b11d2ca */ /* 0x000ff600000e0000 */
[----:B------:R-:W-:Y:S02]  /*41e0*/  @!UPT UIADD3 URZ, UPT, UPT, URZ, URZ, URZ ;  /* 0x000000fffffff290 */ /* 0x000fe4000fffe0ff */
[----:B------:R3:W-:Y:S01]  /*41f0*/  @!UP1 UTMALDG.3D [UR8], [UR16], desc[UR14] ;  /* 0x00000e08100095b4 */ /* 0x0007e20008011000 */
[----:B------:R3:W-:Y:S01]  /*4200*/  @!P5 SYNCS.ARRIVE.TRANS64.RED.A0TR RZ, [UR6+0x30], R25 ;  /* 0x00003019ffffd9a7 */ /* 0x0007e20008300406 */
[----:B------:R-:W-:Y:S01]  /*4210*/  UPLOP3.LUT UP1, UPT, UPT, UPT, UPT, 0x80, 0x8 ;  /* 0x000000000008789c */ /* 0x000fe20003f2f070 */
[----:B------:R-:W-:Y:S01]  /*4220*/  SYNCS.ARRIVE.TRANS64.RED.A1T0 RZ, [UR37], RZ ;  /* 0x000000ffffff79a7 */ /* 0x000fe20008100425 */
[----:B------:R-:W-:Y:S09]  /*4230*/  @P3 BRA `(.L_x_74) ;  /* 0xfffffff400b43947 */ /* 0x000ff2000383ffff */
[----:B------:R-:W-:Y:S07]  /*4240*/  MOV R0, UR6 ;  /* 0x0000000600007c02 */ /* 0x000fee0008000f00 */
.L_x_75:
[----:B-1----:R-:W-:-:S04]  /*4250*/  SHF.L.U32 R3, R30, 0x1f, RZ ;  /* 0x0000001f1e037819 */ /* 0x002fc800000006ff */
[----:B------:R1:W2:Y:S03]  /*4260*/  SYNCS.PHASECHK.TRANS64.TRYWAIT P0, [R0+URZ+0x38], R3 ;  /* 0x00003803000075a7 */ /* 0x0002a600080011ff */
[----:B--2---:R-:W-:Y:S05]  /*4270*/  @!P0 NANOSLEEP.SYNCS 0x989680 ;  /* 0x009896800000895d */ /* 0x004fea0003900000 */
[----:B------:R-:W2:Y:S02]  /*4280*/  @!P0 SYNCS.PHASECHK.TRANS64 P0, [R0+URZ+0x38], R3 ;  /* 0x00003803000085a7 */ /* 0x000ea400080010ff */
[----:B--23--:R-:W-:Y:S05]  /*4290*/  @P0 EXIT ;  /* 0x000000000000094d */ /* 0x00cfea0003800000 */
[----:B------:R-:W-:Y:S05]  /*42a0*/  BRA `(.L_x_75) ;  /* 0xfffffffc00e87947 */ /* 0x000fea000383ffff */
.L_x_66:
[----:B------:R-:W-:-:S06]  /*42b0*/  UISETP.GE.AND UP1, UPT, UR8, 0x4, UPT ;  /* 0x000000040800788c */ /* 0x000fcc000bf26270 */
[----:B------:R-:W-:-:S13]  /*42c0*/  PLOP3.LUT P0, PT, PT, PT, UP1, 0x80, 0x8 ;  /* 0x000000000008781c */ /* 0x000fda0003f0f018 */
[----:B------:R-:W-:Y:S05]  /*42d0*/  @!P0 EXIT ;  /* 0x000000000000894d */ /* 0x000fea0003800000 */
[----:B------:R-:W-:Y:S01]  /*42e0*/  BAR.SYNC.DEFER_BLOCKING 0x6, 0xa0 ;  /* 0x0182800000007b1d */ /* 0x000fe20000010000 */
[C---:B------:R-:W-:Y:S02]  /*42f0*/  IMAD.SHL.U32 R3, R166.reuse, 0x40, RZ ;  /* 0x00000040a6037824 */ /* 0x040fe400078e00ff */
[----:B------:R-:W-:Y:S02]  /*4300*/  HFMA2 R76, -RZ, RZ, 0, 0 ;  /* 0x00000000ff4c7431 */ /* 0x000fe400000001ff */
[C---:B------:R-:W-:Y:S01]  /*4310*/  IMAD.SHL.U32 R168, R166.reuse, 0x8, RZ ;  /* 0x00000008a6a87824 */ /* 0x040fe200078e00ff */
[----:B------:R-:W-:Y:S01]  /*4320*/  CS2R R174, SRZ ;  /* 0x0000000000ae7805 */ /* 0x000fe2000001ff00 */
[----:B------:R-:W-:Y:S01]  /*4330*/  IMAD.U32 R79, R166, 0x10000, RZ ;  /* 0x00010000a64f7824 */ /* 0x000fe200078e00ff */
[----:B------:R-:W-:Y:S01]  /*4340*/  UMOV UR43, 0x400 ;  /* 0x00000400002b7882 */ /* 0x000fe20000000000 */
[----:B------:R-:W-:Y:S01]  /*4350*/  LOP3.LUT R5, R3, 0x180, RZ, 0xc0, !PT ;  /* 0x0000018003057812 */ /* 0x000fe200078ec0ff */
[----:B------:R-:W-:Y:S01]  /*4360*/  ULEA UR43, UR37, UR43, 0x18 ;  /* 0x0000002b252b7291 */ /* 0x000fe2000f8ec0ff */
[----:B------:R-:W1:Y:S01]  /*4370*/  LDC R167, c[0x0][0x370] ;  /* 0x0000dc00ffa77b82 */ /* 0x000e620000000800 */
[----:B------:R-:W-:Y:S01]  /*4380*/  LOP3.LUT R79, R79, 0x600000, RZ, 0xc0, !PT ;  /* 0x006000004f4f7812 */ /* 0x000fe200078ec0ff */
[----:B------:R-:W-:Y:S01]  /*4390*/  IMAD.MOV.U32 R181, RZ, RZ, RZ ;  /* 0x000000ffffb57224 */ /* 0x000fe200078e00ff */
[----:B------:R-:W-:Y:S01]  /*43a0*/  LOP3.LUT R168, R5, 0x30, R168, 0xf8, !PT ;  /* 0x0000003005a87812 */ /* 0x000fe200078ef8a8 */
[----:B------:R-:W-:Y:S01]  /*43b0*/  UIADD3 UR4, UPT, UPT, UR43, 0x2200, URZ ;  /* 0x000022002b047890 */ /* 0x000fe2000fffe0ff */
[----:B------:R-:W-:Y:S01]  /*43c0*/  IMAD.MOV.U32 R173, RZ, RZ, RZ ;  /* 0x000000ffffad7224 */ /* 0x000fe200078e00ff */
[----:B------:R-:W2:Y:S01]  /*43d0*/  LDCU.64 UR46, c[0x0][0x348] ;  /* 0x00006900ff2e77ac */ /* 0x000ea20008000a00 */
[----:B------:R-:W-:Y:S01]  /*43e0*/  LOP3.LUT R168, R168, 0x1e40, R3, 0xf8, !PT ;  /* 0x00001e40a8a87812 */ /* 0x000fe200078ef803 */
[----:B------:R-:W4:Y:S01]  /*43f0*/  LDC R74, c[0x0][0xb0c] ;  /* 0x0002c300ff4a7b82 */ /* 0x000f220000000800 */
[----:B------:R-:W-:Y:S01]  /*4400*/  IMAD.SHL.U32 R3, R166, 0x10, RZ ;  /* 0x00000010a6037824 */ /* 0x000fe200078e00ff */
[----:B------:R-:W-:Y:S01]  /*4410*/  MOV R179, UR4 ;  /* 0x0000000400b37c02 */ /* 0x000fe20008000f00 */
[----:B------:R-:W1:Y:S03]  /*4420*/  LDCU.64 UR38, c[0x0][0x888] ;  /* 0x00011100ff2677ac */ /* 0x000e660008000a00 */
[C---:B------:R-:W-:Y:S01]  /*4430*/  LOP3.LUT R5, R3.reuse, 0x20, RZ, 0xc0, !PT ;  /* 0x0000002003057812 */ /* 0x040fe200078ec0ff */
[----:B------:R-:W3:Y:S01]  /*4440*/  LDS R0, [UR43+0x100] ;  /* 0x0001002bff007984 */ /* 0x000ee20008000800 */
[----:B------:R-:W1:Y:S01]  /*4450*/  LDC R170, c[0x0][0xb20] ;  /* 0x0002c800ffaa7b82 */ /* 0x000e620000000800 */
[----:B------:R-:W-:Y:S01]  /*4460*/  LOP3.LUT R3, R3, 0x40, RZ, 0xc0, !PT ;  /* 0x0000004003037812 */ /* 0x000fe200078ec0ff */
[----:B------:R-:W-:-:S06]  /*4470*/  UIADD3 UR42, UPT, UPT, UR43, 0x200, URZ ;  /* 0x000002002b2a7890 */ /* 0x000fcc000fffe0ff */
[----:B------:R-:W1:Y:S08]  /*4480*/  LDC R73, c[0x0][0xb30] ;  /* 0x0002cc00ff497b82 */ /* 0x000e700000000800 */
[----:B------:R-:W1:Y:S08]  /*4490*/  LDC.64 R152, c[0x0][0xb10] ;  /* 0x0002c400ff987b82 */ /* 0x000e700000000a00 */
[----:B------:R-:W1:Y:S08]  /*44a0*/  LDC.64 R70, c[0x0][0xb18] ;  /* 0x0002c600ff467b82 */ /* 0x000e700000000a00 */
[----:B------:R-:W1:Y:S01]  /*44b0*/  LDC.64 R148, c[0x0][0x888] ;  /* 0x00022200ff947b82 */ /* 0x000e620000000a00 */
[----:B---3--:R-:W-:-:S07]  /*44c0*/  IMAD.IADD R79, R0, 0x1, R79 ;  /* 0x00000001004f7824 */ /* 0x008fce00078e024f */
[----:B------:R-:W3:Y:S01]  /*44d0*/  LDC.64 R68, c[0x0][0xb28] ;  /* 0x0002ca00ff447b82 */ /* 0x000ee20000000a00 */
[----:B------:R-:W-:-:S05]  /*44e0*/  VIADD R0, R168, UR43 ;  /* 0x0000002ba8007c36 */ /* 0x000fca0008000000 */
[--C-:B------:R-:W-:Y:S02]  /*44f0*/  IADD3 R178, PT, PT, -R5, 0x200, R0.reuse ;  /* 0x0000020005b27810 */ /* 0x100fe40007ffe100 */
[----:B------:R-:W1:Y:S01]  /*4500*/  LDC.64 R150, c[0x0][0x890] ;  /* 0x00022400ff967b82 */ /* 0x000e620000000a00 */
[----:B------:R-:W-:Y:S02]  /*4510*/  IADD3 R177, PT, PT, -R3, 0x200, R0 ;  /* 0x0000020003b17810 */ /* 0x000fe40007ffe100 */
[----:B------:R-:W-:-:S05]  /*4520*/  IMAD.IADD R176, R178, 0x1, -R3 ;  /* 0x00000001b2b07824 */ /* 0x000fca00078e0a03 */
[----:B------:R-:W1:Y:S08]  /*4530*/  LDC.64 R146, c[0x0][0x8b0] ;  /* 0x00022c00ff927b82 */ /* 0x000e700000000a00 */
[----:B------:R-:W1:Y:S08]  /*4540*/  LDC.64 R144, c[0x0][0x8a8] ;  /* 0x00022a00ff907b82 */ /* 0x000e700000000a00 */
[----:B--2-4-:R-:W1:Y:S02]  /*4550*/  LDC R172, c[0x0][0x374] ;  /* 0x0000dd00ffac7b82 */ /* 0x014e640000000800 */
.L_x_93:
[C---:B------:R-:W-:Y:S02]  /*4560*/  LEA R0, R181.reuse, UR43, 0x3 ;  /* 0x0000002bb5007c11 */ /* 0x040fe4000f8e18ff */
[----:B------:R-:W-:Y:S02]  /*4570*/  SHF.L.U32 R3, R174, 0x1f, RZ ;  /* 0x0000001fae037819 */ /* 0x000fe400000006ff */
[----:B------:R-:W-:Y:S02]  /*4580*/  LEA R16, R181, UR43, 0x4 ;  /* 0x0000002bb5107c11 */ /* 0x000fe4000f8e20ff */
[----:B--2---:R-:W2:Y:S02]  /*4590*/  SYNCS.PHASECHK.TRANS64.TRYWAIT P0, [R0+URZ+0x50], R3 ;  /* 0x00005003000075a7 */ /* 0x004ea400080011ff */
[----:B-12---:R-:W-:Y:S05]  /*45a0*/  @!P0 BRA `(.L_x_76) ;  /* 0x0000002800488947 */ /* 0x006fea0003800000 */
.L_x_123:
[----:B------:R-:W4:Y:S01]  /*45b0*/  LDC.64 R12, c[0x0][0xb10] ;  /* 0x0002c400ff0c7b82 */ /* 0x000f220000000a00 */
[----:B------:R-:W3:Y:S01]  /*45c0*/  LDS.128 R16, [R16+0xe0] ;  /* 0x0000e00010107984 */ /* 0x000ee20000000c00 */
[----:B-1----:R-:W-:Y:S01]  /*45d0*/  ISETP.NE.AND P1, PT, R73, 0x1, PT ;  /* 0x000000014900780c */ /* 0x002fe20003f25270 */
[----:B--2---:R-:W-:Y:S01]  /*45e0*/  VIADD R0, R0, 0x60 ;  /* 0x0000006000007836 */ /* 0x004fe20000000000 */
[----:B------:R-:W-:Y:S04]  /*45f0*/  ISETP.GE.AND P0, PT, R72, 0x1, PT ;  /* 0x000000014800780c */ /* 0x000fe80003f06270 */
[----:B------:R-:W1:Y:S01]  /*4600*/  LDC.64 R10, c[0x0][0xb18] ;  /* 0x0002c600ff0a7b82 */ /* 0x000e620000000a00 */
[----:B------:R-:W-:Y:S01]  /*4610*/  PRMT R0, RZ, 0x654, R0 ;  /* 0x00000654ff007816 */ /* 0x000fe20000000000 */
[----:B------:R-:W-:Y:S01]  /*4620*/  @!PT LDS RZ, [RZ] ;  /* 0x00000000fffff984 */ /* 0x000fe20000000800 */
[----:B------:R-:W-:Y:S01]  /*4630*/  @!PT LDS RZ, [RZ] ;  /* 0x00000000fffff984 */ /* 0x000fe20000000800 */
[----:B------:R-:W-:Y:S01]  /*4640*/  @!PT LDS RZ, [RZ] ;  /* 0x00000000fffff984 */ /* 0x000fe20000000800 */
[----:B------:R-:W-:Y:S01]  /*4650*/  @!PT LDS RZ, [RZ] ;  /* 0x00000000fffff984 */ /* 0x000fe20000000800 */
[----:B------:R2:W-:Y:S06]  /*4660*/  MEMBAR.ALL.CTA ;  /* 0x0000000000007992 */ /* 0x0005ec0000008000 */
[----:B--2---:R-:W2:Y:S01]  /*4670*/  FENCE.VIEW.ASYNC.S ;  /* 0x00000000000073c6 */ /* 0x004ea20000000000 */
[----:B------:R-:W1:Y:S08]  /*4680*/  @!P1 LDC R14, c[0x0][0xb20] ;  /* 0x0002c800ff0e9b82 */ /* 0x000e700000000800 */
[----:B------:R-:W1:Y:S01]  /*4690*/  @!P1 LDC R9, c[0x0][0xb0c] ;  /* 0x0002c300ff099b82 */ /* 0x000e620000000800 */
[----:B--2---:R2:W-:Y:S01]  /*46a0*/  SYNCS.ARRIVE.TRANS64.RED.A1T0 RZ, [R0+URZ], RZ ;  /* 0x000000ff00ff79a7 */ /* 0x0045e200081004ff */
[----:B---3--:R-:W-:Y:S04]  /*46b0*/  LOP3.LUT P4, RZ, R18, 0x1, RZ, 0xc0, !PT ;  /* 0x0000000112ff7812 */ /* 0x008fe8000788c0ff */
[----:B------:R-:W-:Y:S09]  /*46c0*/  P2R R180, PR, RZ, 0x10 ;  /* 0x00000010ffb47803 */ /* 0x000ff20000000000 */
[----:B------:R-:W-:Y:S02]  /*46d0*/  @P4 MOV R77, R16 ;  /* 0x00000010004d4202 */ /* 0x000fe40000000f00 */
[----:B------:R-:W-:Y:S01]  /*46e0*/  @P4 LOP3.LUT R75, R17, 0xffff, RZ, 0xc0, !PT ;  /* 0x0000ffff114b4812 */ /* 0x000fe200078ec0ff */
[----:B--2-4-:R-:W-:Y:S06]  /*46f0*/  @!P0 BRA `(.L_x_77) ;  /* 0x0000000000a48947 */ /* 0x014fec0003800000 */
[----:B------:R-:W-:Y:S01]  /*4700*/  IMAD.HI.U32 R21, R172, R71, RZ ;  /* 0x00000047ac157227 */ /* 0x000fe200078e00ff */
[----:B------:R-:W-:Y:S02]  /*4710*/  ISETP.NE.AND P0, PT, R70, 0x1, PT ;  /* 0x000000014600780c */ /* 0x000fe40003f05270 */
[----:B------:R-:W-:Y:S01]  /*4720*/  ISETP.NE.AND P2, PT, R72, 0x1, PT ;  /* 0x000000014800780c */ /* 0x000fe20003f45270 */
[----:B------:R-:W-:Y:S01]  /*4730*/  IMAD.HI.U32 R20, R167, R152, RZ ;  /* 0x00000098a7147227 */ /* 0x000fe200078e00ff */
[----:B------:R-:W-:Y:S02]  /*4740*/  SHF.R.U32.HI R21, RZ, R170, R21 ;  /* 0x000000aaff157219 */ /* 0x000fe40000011615 */
[----:B------:R-:W-:Y:S01]  /*4750*/  ISETP.NE.AND P3, PT, R74, 0x1, PT ;  /* 0x000000014a00780c */ /* 0x000fe20003f65270 */
[----:B------:R-:W-:Y:S01]  /*4760*/  IMAD.HI.U32 R24, R77, R152, RZ ;  /* 0x000000984d187227 */ /* 0x000fe200078e00ff */
[----:B------:R-:W-:Y:S02]  /*4770*/  SHF.R.U32.HI R20, RZ, R153, R20 ;  /* 0x00000099ff147219 */ /* 0x000fe40000011614 */
[----:B------:R-:W-:Y:S01]  /*4780*/  SEL R3, R172, R21, !P0 ;  /* 0x00000015ac037207 */ /* 0x000fe20004000000 */
[----:B------:R-:W-:Y:S01]  /*4790*/  IMAD.HI.U32 R21, R75, R71, RZ ;  /* 0x000000474b157227 */ /* 0x000fe200078e00ff */
[----:B------:R-:W-:Y:S02]  /*47a0*/  SEL R7, R167, R20, !P3 ;  /* 0x00000014a7077207 */ /* 0x000fe40005800000 */
[----:B------:R-:W-:Y:S01]  /*47b0*/  SHF.R.U32.HI R24, RZ, R153, R24 ;  /* 0x00000099ff187219 */ /* 0x000fe20000011618 */
[-C--:B------:R-:W-:Y:S04]  /*47c0*/  IMAD.HI.U32 R20, R3, R68.reuse, RZ ;  /* 0x0000004403147227 */ /* 0x080fe800078e00ff */
[----:B------:R-:W-:Y:S01]  /*47d0*/  IMAD.HI.U32 R22, R7, R68, RZ ;  /* 0x0000004407167227 */ /* 0x000fe200078e00ff */
[-C--:B------:R-:W-:Y:S02]  /*47e0*/  @P2 SHF.R.U32.HI R3, RZ, R69.reuse, R20 ;  /* 0x00000045ff032219 */ /* 0x080fe40000011614 */
[----:B------:R-:W-:Y:S02]  /*47f0*/  SHF.R.U32.HI R20, RZ, R170, R21 ;  /* 0x000000aaff147219 */ /* 0x000fe40000011615 */
[----:B------:R-:W-:Y:S01]  /*4800*/  @P2 SHF.R.U32.HI R7, RZ, R69, R22 ;  /* 0x00000045ff072219 */ /* 0x000fe20000011616 */
[C---:B------:R-:W-:Y:S01]  /*4810*/  IMAD R2, R72.reuse, R3, RZ ;  /* 0x0000000348027224 */ /* 0x040fe200078e02ff */
[----:B------:R-:W-:Y:S02]  /*4820*/  SEL R5, R75, R20, !P0 ;  /* 0x000000144b057207 */ /* 0x000fe40004000000 */
[----:B------:R-:W-:Y:S01]  /*4830*/  SEL R3, R77, R24, !P3 ;  /* 0x000000184d037207 */ /* 0x000fe20005800000 */
[----:B------:R-:W-:Y:S01]  /*4840*/  IMAD R4, R72, R7, RZ ;  /* 0x0000000748047224 */ /* 0x000fe200078e02ff */
[C---:B------:R-:W-:Y:S01]  /*4850*/  ISETP.GE.AND P0, PT, R5.reuse, R2, PT ;  /* 0x000000020500720c */ /* 0x040fe20003f06270 */
[----:B------:R-:W-:Y:S03]  /*4860*/  IMAD.HI.U32 R6, R5, R68, RZ ;  /* 0x0000004405067227 */ /* 0x000fe600078e00ff */
[----:B------:R-:W-:Y:S01]  /*4870*/  ISETP.GE.OR P0, PT, R3, R4, P0 ;  /* 0x000000040300720c */ /* 0x000fe20000706670 */
[----:B------:R-:W-:Y:S01]  /*4880*/  IMAD.MOV R4, RZ, RZ, -R3 ;  /* 0x000000ffff047224 */ /* 0x000fe200078e0a03 */
[-C--:B------:R-:W-:Y:S03]  /*4890*/  SHF.R.U32.HI R6, RZ, R69.reuse, R6 ;  /* 0x00000045ff067219 */ /* 0x080fe60000011606 */
[----:B------:R-:W-:Y:S01]  /*48a0*/  IMAD R77, R74, R4, R77 ;  /* 0x000000044a4d7224 */ /* 0x000fe200078e024d */
[----:B------:R-:W-:Y:S05]  /*48b0*/  SEL R15, R5, R6, !P2 ;  /* 0x00000006050f7207 */ /* 0x000fea0005000000 */
[----:B------:R-:W-:Y:S02]  /*48c0*/  IMAD.MOV R6, RZ, RZ, -R15 ;  /* 0x000000ffff067224 */ /* 0x000fe400078e0a0f */
[C---:B------:R-:W-:Y:S04]  /*48d0*/  @!P0 IMAD.HI.U32 R2, R3.reuse, R68, RZ ;  /* 0x0000004403028227 */ /* 0x040fe800078e00ff */
[----:B------:R-:W-:Y:S01]  /*48e0*/  IMAD R6, R72, R6, R5 ;  /* 0x0000000648067224 */ /* 0x000fe200078e0205 */
[----:B------:R-:W-:Y:S04]  /*48f0*/  @!P0 SHF.R.U32.HI R2, RZ, R69, R2 ;  /* 0x00000045ff028219 */ /* 0x000fe80000011602 */
[----:B------:R-:W-:Y:S02]  /*4900*/  @!P0 SEL R0, R3, R2, !P2 ;  /* 0x0000000203008207 */ /* 0x000fe40005000000 */
[----:B------:R-:W-:Y:S02]  /*4910*/  IADD3 R2, PT, PT, -R5, RZ, RZ ;  /* 0x000000ff05027210 */ /* 0x000fe40007ffe1ff */
[----:B------:R-:W-:Y:S01]  /*4920*/  @!P0 IADD3 R8, PT, PT, R15, -R0, RZ ;  /* 0x800000000f088210 */ /* 0x000fe20007ffe0ff */
[----:B------:R-:W-:Y:S02]  /*4930*/  @!P0 IMAD R0, R7, R6, R0 ;  /* 0x0000000607008224 */ /* 0x000fe400078e0200 */
[----:B------:R-:W-:Y:S02]  /*4940*/  IMAD R75, R70, R2, R75 ;  /* 0x00000002464b7224 */ /* 0x000fe400078e024b */
[----:B------:R-:W-:Y:S02]  /*4950*/  @!P0 IMAD R5, R8, R72, R3 ;  /* 0x0000004808058224 */ /* 0x000fe400078e0203 */
[----:B------:R-:W-:Y:S04]  /*4960*/  @!P0 IMAD.MOV.U32 R3, RZ, RZ, R0 ;  /* 0x000000ffff038224 */ /* 0x000fe800078e0000 */
[----:B------:R-:W-:Y:S02]  /*4970*/  IMAD R77, R3, R74, R77 ;  /* 0x0000004a034d7224 */ /* 0x000fe400078e024d */
[----:B------:R-:W-:Y:S07]  /*4980*/  IMAD R75, R5, R70, R75 ;  /* 0x00000046054b7224 */ /* 0x000fee00078e024b */
.L_x_77:
[----:B------:R-:W-:Y:S01]  /*4990*/  @!P1 IMAD.HI.U32 R0, R77, R12, RZ ;  /* 0x0000000c4d009227 */ /* 0x000fe200078e00ff */
[----:B-1----:R-:W-:Y:S01]  /*49a0*/  @!P1 ISETP.NE.AND P0, PT, R10, 0x1, PT ;  /* 0x000000010a00980c */ /* 0x002fe20003f05270 */
[----:B------:R-:W-:Y:S01]  /*49b0*/  ULOP3.LUT UP0, URZ, UR42, 0x1b0, URZ, 0xc0, !UPT ;  /* 0x000001b02aff7892 */ /* 0x000fe2000f80c0ff */
[----:B------:R-:W-:Y:S01]  /*49c0*/  @!P1 ISETP.NE.AND P2, PT, R9, 0x1, PT ;  /* 0x000000010900980c */ /* 0x000fe20003f45270 */
[----:B------:R-:W-:Y:S01]  /*49d0*/  @!P1 IMAD.HI.U32 R3, R75, R11, RZ ;  /* 0x0000000b4b039227 */ /* 0x000fe200078e00ff */
[----:B------:R-:W-:Y:S02]  /*49e0*/  @!P1 SHF.R.U32.HI R0, RZ, R13, R0 ;  /* 0x0000000dff009219 */ /* 0x000fe40000011600 */
[----:B------:R-:W-:Y:S01]  /*49f0*/  @P4 SHF.R.U32.HI R171, RZ, 0x10, R17 ;  /* 0x00000010ffab4819 */ /* 0x000fe20000011611 */
[----:B------:R-:W-:Y:S01]  /*4a00*/  VIADD R181, R181, 0x1 ;  /* 0x00000001b5b57836 */ /* 0x000fe20000000000 */
[----:B------:R-:W-:Y:S02]  /*4a10*/  @!P1 SHF.R.U32.HI R2, RZ, R14, R3 ;  /* 0x0000000eff029219 */ /* 0x000fe40000011603 */
[----:B------:R-:W-:Y:S02]  /*4a20*/  @!P1 SEL R3, R77, R0, !P2 ;  /* 0x000000004d039207 */ /* 0x000fe40005000000 */
[----:B------:R-:W-:Y:S05]  /*4a30*/  @!P1 SEL R2, R75, R2, !P0 ;  /* 0x000000024b029207 */ /* 0x000fea0004000000 */
[----:B------:R-:W-:Y:S02]  /*4a40*/  @!P1 IMAD.IADD R0, R2, 0x1, -R3 ;  /* 0x0000000102009824 */ /* 0x000fe400078e0a03 */
[----:B------:R-:W-:Y:S02]  /*4a50*/  @!P1 IMAD.IADD R2, R3, 0x1, -R2 ;  /* 0x0000000103029824 */ /* 0x000fe400078e0a02 */
[----:B------:R-:W-:Y:S02]  /*4a60*/  @!P1 IMAD R77, R0, R9, R77 ;  /* 0x00000009004d9224 */ /* 0x000fe400078e024d */
[----:B------:R-:W-:Y:S01]  /*4a70*/  @!P1 IMAD R75, R2, R10, R75 ;  /* 0x0000000a024b9224 */ /* 0x000fe200078e024b */
[----:B------:R-:W-:Y:S06]  /*4a80*/  BRA.U !UP0, `(.L_x_78) ;  /* 0x0000000108407547 */ /* 0x000fec000b800000 */
[----:B------:R-:W1:Y:S01]  /*4a90*/  LDCU.64 UR8, c[0x4][0x80] ;  /* 0x01001000ff0877ac */ /* 0x000e620008000a00 */
[----:B------:R-:W-:Y:S01]  /*4aa0*/  MOV R3, 0x0 ;  /* 0x0000000000037802 */ /* 0x000fe20000000f00 */
[----:B------:R-:W-:Y:S02]  /*4ab0*/  HFMA2 R12, -RZ, RZ, 0, 5.9604644775390625e-08 ;  /* 0x00000001ff0c7431 */ /* 0x000fe400000001ff */
[----:B------:R-:W-:Y:S02]  /*4ac0*/  IMAD.MOV.U32 R8, RZ, RZ, 0x70 ;  /* 0x00000070ff087424 */ /* 0x000fe400078e00ff */
[----:B------:R-:W-:Y:S01]  /*4ad0*/  IMAD.MOV.U32 R13, RZ, RZ, RZ ;  /* 0x000000ffff0d7224 */ /* 0x000fe200078e00ff */
[----:B------:R-:W2:Y:S01]  /*4ae0*/  LDCU.64 UR6, c[0x4][0x88] ;  /* 0x01001100ff0677ac */ /* 0x000ea20008000a00 */
[----:B------:R-:W3:Y:S01]  /*4af0*/  LDC.64 R2, c[0x4][R3] ;  /* 0x0100000003027b82 */ /* 0x000ee20000000a00 */
[----:B------:R-:W4:Y:S01]  /*4b00*/  LDCU.64 UR4, c[0x4][0x8] ;  /* 0x01000100ff0477ac */ /* 0x000f220008000a00 */
[----:B-1----:R-:W-:Y:S01]  /*4b10*/  MOV R5, UR9 ;  /* 0x0000000900057c02 */ /* 0x002fe20008000f00 */
[----:B------:R-:W-:Y:S01]  /*4b20*/  IMAD.U32 R4, RZ, RZ, UR8 ;  /* 0x00000008ff047e24 */ /* 0x000fe2000f8e00ff */
[----:B--2---:R-:W-:Y:S01]  /*4b30*/  MOV R7, UR7 ;  /* 0x0000000700077c02 */ /* 0x004fe20008000f00 */
[----:B------:R-:W-:Y:S01]  /*4b40*/  IMAD.U32 R6, RZ, RZ, UR6 ;  /* 0x00000006ff067e24 */ /* 0x000fe2000f8e00ff */
[----:B----4-:R-:W-:Y:S01]  /*4b50*/  MOV R11, UR5 ;  /* 0x00000005000b7c02 */ /* 0x010fe20008000f00 */
[----:B------:R-:W-:Y:S02]  /*4b60*/  IMAD.U32 R10, RZ, RZ, UR4 ;  /* 0x00000004ff0a7e24 */ /* 0x000fe4000f8e00ff */
[----:B------:R-:W-:Y:S07]  /*4b70*/  LEPC R20, `(.L_x_78) ;  /* 0x000000001014794e */ /* 0x000fee0000000000 */
[----:B---3-5:R-:W-:Y:S05]  /*4b80*/  CALL.ABS.NOINC R2 ;  /* 0x0000000002007343 */ /* 0x028fea0003c00000 */
.L_x_78:
[----:B------:R-:W-:Y:S01]  /*4b90*/  LOP3.LUT P0, RZ, R179, 0x1b0, RZ, 0xc0, !PT ;  /* 0x000001b0b3ff7812 */ /* 0x000fe2000780c0ff */
[----:B------:R-:W-:Y:S11]  /*4ba0*/  BSSY.RECONVERGENT B6, `(.L_x_79) ;  /* 0x0000013000067945 */ /* 0x000ff60003800200 */
[----:B------:R-:W-:Y:S01]  /*4bb0*/  @!UPT UIADD3 URZ, UPT, UPT, URZ, URZ, URZ ;  /* 0x000000fffffff290 */ /* 0x000fe2000fffe0ff */
[----:B------:R-:W-:Y:S05]  /*4bc0*/  @!P0 BRA `(.L_x_80) ;  /* 0x0000000000408947 */ /* 0x000fea0003800000 */
        /* <DEDUP_REMOVED lines=16> */
.L_x_80:
[----:B------:R-:W-:Y:S05]  /*4cd0*/  BSYNC.RECONVERGENT B6 ;  /* 0x0000000000067941 */ /* 0x000fea0003800200 */
.L_x_79:
[----:B------:R-:W-:Y:S01]  /*4ce0*/  ISETP.NE.U32.AND P3, PT, R150, RZ, PT ;  /* 0x000000ff9600720c */ /* 0x000fe20003f65070 */
[----:B------:R-:W-:Y:S01]  /*4cf0*/  UISETP.NE.AND UP1, UPT, UR44, URZ, UPT ;  /* 0x000000ff2c00728c */ /* 0x000fe2000bf25270 */
[----:B------:R-:W-:Y:S02]  /*4d00*/  ISETP.NE.U32.AND P4, PT, R146, RZ, PT ;  /* 0x000000ff9200720c */ /* 0x000fe40003f85070 */
[----:B------:R-:W-:Y:S02]  /*4d10*/  ISETP.NE.AND.EX P3, PT, R151, RZ, PT, P3 ;  /* 0x000000ff9700720c */ /* 0x000fe40003f65330 */
[----:B------:R-:W-:Y:S02]  /*4d20*/  PLOP3.LUT P1, PT, PT, PT, PT, 0x8, 0x80 ;  /* 0x000000000080781c */ /* 0x000fe40003f2e170 */
[----:B------:R-:W-:Y:S02]  /*4d30*/  PLOP3.LUT P0, PT, PT, PT, UP1, 0x80, 0x8 ;  /* 0x000000000008781c */ /* 0x000fe40003f0f018 */
[----:B------:R-:W-:Y:S02]  /*4d40*/  ISETP.NE.AND.EX P4, PT, R147, RZ, PT, P4 ;  /* 0x000000ff9300720c */ /* 0x000fe40003f85340 */
[----:B------:R-:W1:Y:S09]  /*4d50*/  @UP1 LDCU.64 UR4, c[0x0][0x888] ;  /* 0x00011100ff0417ac */ /* 0x000e720008000a00 */
[----:B------:R-:W-:Y:S01]  /*4d60*/  @P0 PLOP3.LUT P1, PT, P3, PT, PT, 0x80, 0x8 ;  /* 0x000000000008081c */ /* 0x000fe20001f2f070 */
[----:B-1----:R-:W-:Y:S04]  /*4d70*/  @UP1 UISETP.NE.U32.AND UP0, UPT, UR4, URZ, UPT ;  /* 0x000000ff0400128c */ /* 0x002fe8000bf05070 */
[----:B------:R-:W-:Y:S04]  /*4d80*/  @UP1 UISETP.NE.AND.EX UP0, UPT, UR5, URZ, UPT, UP0 ;  /* 0x000000ff0500128c */ /* 0x000fe8000bf05300 */
[----:B------:R-:W-:Y:S01]  /*4d90*/  @UP1 USEL UR4, URZ, 0xffffffff, UP0 ;  /* 0xffffffffff041887 */ /* 0x000fe20008000000 */
[----:B------:R-:W-:Y:S11]  /*4da0*/  @!P3 BRA `(.L_x_81) ;  /* 0x00000000002cb947 */ /* 0x000ff60003800000 */
[----:B------:R-:W-:Y:S01]  /*4db0*/  ISETP.NE.U32.AND P2, PT, R148, RZ, PT ;  /* 0x000000ff9400720c */ /* 0x000fe20003f45070 */
[----:B------:R-:W-:Y:S03]  /*4dc0*/  IMAD.MOV.U32 R164, RZ, RZ, 0x1 ;  /* 0x00000001ffa47424 */ /* 0x000fe600078e00ff */
[----:B------:R-:W-:Y:S11]  /*4dd0*/  ISETP.NE.AND.EX P2, PT, R149, RZ, PT, P2 ;  /* 0x000000ff9500720c */ /* 0x000ff60003f45320 */
[----:B------:R-:W-:Y:S02]  /*4de0*/  @!UPT UIADD3 URZ, UPT, UPT, URZ, URZ, URZ ;  /* 0x000000fffffff290 */ /* 0x000fe4000fffe0ff */
[----:B------:R-:W1:Y:S01]  /*4df0*/  @P2 LDC.64 R2, c[0x0][0x888] ;  /* 0x00022200ff022b82 */ /* 0x000e620000000a00 */
[----:B------:R-:W-:Y:S04]  /*4e00*/  @P2 IMAD R0, R150, UR36, RZ ;  /* 0x0000002496002c24 */ /* 0x000fe8000f8e02ff */
[----:B-1----:R-:W-:Y:S04]  /*4e10*/  @P2 IMAD.WIDE R2, R0, 0x4, R2 ;  /* 0x0000000400022825 */ /* 0x002fe800078e0202 */
[----:B------:R-:W-:Y:S01]  /*4e20*/  HFMA2 R0, -RZ, RZ, 0, 5.9604644775390625e-08 ;  /* 0x00000001ff007431 */ /* 0x000fe200000001ff */
[----:B-----5:R1:W5:Y:S04]  /*4e30*/  @P2 LDG.E R81, desc[UR40][R2.64] ;  /* 0x0000002802512981 */ /* 0x020368000c1e1900 */
[----:B------:R-:W-:Y:S01]  /*4e40*/  @!P2 PRMT R164, R0, 0x7610, R164 ;  /* 0x0000761000a4a816 */ /* 0x000fe200000000a4 */
[----:B-1----:R-:W2:Y:S06]  /*4e50*/  @!P2 LDC R81, c[0x0][0x880] ;  /* 0x00022000ff51ab82 */ /* 0x002eac0000000800 */
.L_x_81:
[----:B------:R-:W-:Y:S05]  /*4e60*/  @!P4 BRA `(.L_x_82) ;  /* 0x000000000020c947 */ /* 0x000fea0003800000 */
[----:B------:R-:W-:Y:S04]  /*4e70*/  ISETP.NE.U32.AND P2, PT, R144, RZ, PT ;  /* 0x000000ff9000720c */ /* 0x000fe80003f45070 */
[----:B------:R-:W-:Y:S11]  /*4e80*/  ISETP.NE.AND.EX P2, PT, R145, RZ, PT, P2 ;  /* 0x000000ff9100720c */ /* 0x000ff60003f45320 */
[----:B------:R-:W-:Y:S02]  /*4e90*/  @!UPT UIADD3 URZ, UPT, UPT, URZ, URZ, URZ ;  /* 0x000000fffffff290 */ /* 0x000fe4000fffe0ff */
[----:B------:R-:W1:Y:S01]  /*4ea0*/  @P2 LDC.64 R2, c[0x0][0x8a8] ;  /* 0x00022a00ff022b82 */ /* 0x000e620000000a00 */
[----:B------:R-:W-:Y:S04]  /*4eb0*/  @P2 IMAD R0, R146, UR36, RZ ;  /* 0x0000002492002c24 */ /* 0x000fe8000f8e02ff */
[----:B-1----:R-:W-:Y:S05]  /*4ec0*/  @P2 IMAD.WIDE R2, R0, 0x4, R2 ;  /* 0x0000000400022825 */ /* 0x002fea00078e0202 */
[----:B-----5:R1:W5:Y:S02]  /*4ed0*/  @P2 LDG.E R78, desc[UR40][R2.64] ;  /* 0x00000028024e2981 */ /* 0x020364000c1e1900 */
[----:B-1----:R-:W3:Y:S02]  /*4ee0*/  @!P2 LDC R78, c[0x0][0x8a0] ;  /* 0x00022800ff4eab82 */ /* 0x002ee40000000800 */
.L_x_82:
[----:B--2--5:R-:W-:Y:S01]  /*4ef0*/  @P0 FSETP.NEU.AND P4, PT, R81, RZ, PT ;  /* 0x000000ff5100020b */ /* 0x024fe20003f8d000 */
[----:B------:R-:W-:Y:S01]  /*4f00*/  IMAD.U32 R0, RZ, RZ, UR4 ;  /* 0x00000004ff007e24 */ /* 0x000fe2000f8e00ff */
[----:B------:R-:W-:Y:S01]  /*4f10*/  @P0 LOP3.LUT P2, RZ, R164, 0xff, RZ, 0xc0, !PT ;  /* 0x000000ffa4ff0812 */ /* 0x000fe2000784c0ff */
[----:B------:R-:W-:Y:S01]  /*4f20*/  BSSY B1, `(.L_x_83) ;  /* 0x000003d000017945 */ /* 0x000fe20003800000 */
[----:B------:R-:W-:Y:S01]  /*4f30*/  @P0 SEL R3, RZ, 0xffffffff, P4 ;  /* 0xffffffffff030807 */ /* 0x000fe20002000000 */
[C---:B------:R-:W-:Y:S01]  /*4f40*/  IMAD R64, R76.reuse, 0x40, R79 ;  /* 0x000000404c407824 */ /* 0x040fe200078e024f */
[----:B------:R-:W-:Y:S02]  /*4f50*/  LEA R156, R76, UR43, 0x3 ;  /* 0x0000002b4c9c7c11 */ /* 0x000fe4000f8e18ff */
[----:B------:R-:W-:Y:S02]  /*4f60*/  CS2R R86, SRZ ;  /* 0x0000000000567805 */ /* 0x000fe4000001ff00 */
[----:B------:R-:W-:Y:S02]  /*4f70*/  @P1 SEL R3, R0, R3, !P2 ;  /* 0x0000000300031207 */ /* 0x000fe40005000000 */
[----:B------:R-:W-:Y:S02]  /*4f80*/  CS2R R84, SRZ ;  /* 0x0000000000547805 */ /* 0x000fe4000001ff00 */
[----:B------:R-:W-:Y:S02]  /*4f90*/  SHF.L.U32 R5, R175, 0x1f, RZ ;  /* 0x0000001faf057819 */ /* 0x000fe400000006ff */
[----:B------:R-:W-:Y:S02]  /*4fa0*/  CS2R R90, SRZ ;  /* 0x00000000005a7805 */ /* 0x000fe4000001ff00 */
[----:B------:R-:W-:Y:S02]  /*4fb0*/  @P0 LOP3.LUT R3, R3, 0x1, RZ, 0xc0, !PT ;  /* 0x0000000103030812 */ /* 0x000fe400078ec0ff */
[----:B------:R-:W-:Y:S02]  /*4fc0*/  CS2R R88, SRZ ;  /* 0x0000000000587805 */ /* 0x000fe4000001ff00 */
[----:B------:R-:W-:Y:S02]  /*4fd0*/  PLOP3.LUT P5, PT, PT, PT, PT, 0x8, 0x80 ;  /* 0x000000000080781c */ /* 0x000fe40003fae170 */
[----:B------:R-:W-:Y:S02]  /*4fe0*/  CS2R R98, SRZ ;  /* 0x0000000000627805 */ /* 0x000fe4000001ff00 */
[----:B------:R-:W-:Y:S02]  /*4ff0*/  ISETP.NE.U32.OR P1, PT, R3, 0x1, !P0 ;  /* 0x000000010300780c */ /* 0x000fe40004725470 */
[----:B------:R-:W-:Y:S02]  /*5000*/  CS2R R96, SRZ ;  /* 0x0000000000607805 */ /* 0x000fe4000001ff00 */
[----:B------:R-:W-:Y:S02]  /*5010*/  CS2R R94, SRZ ;  /* 0x00000000005e7805 */ /* 0x000fe4000001ff00 */
[----:B------:R-:W-:Y:S07]  /*5020*/  CS2R R92, SRZ ;  /* 0x00000000005c7805 */ /* 0x000fee000001ff00 */
[----:B------:R-:W-:Y:S04]  /*5030*/  @P1 SHF.L.U32 R2, R173, 0x1f, RZ ;  /* 0x0000001fad021819 */ /* 0x000fe800000006ff */
[----:B------:R-:W1:Y:S01]  /*5040*/  @P1 SYNCS.PHASECHK.TRANS64.TRYWAIT P0, [UR43+0x30], R2 ;  /* 0x00003002ff0015a7 */ /* 0x000e62000800112b */
[----:B------:R2:W4:Y:S01]  /*5050*/  SYNCS.PHASECHK.TRANS64.TRYWAIT P4, [R156+URZ+0x70], R5 ;  /* 0x000070059c0075a7 */ /* 0x00052200080811ff */
[----:B-1----:R-:W-:Y:S01]  /*5060*/  @P1 PLOP3.LUT P5, PT, P0, PT, PT, 0x8, 0x80 ;  /* 0x000000000080181c */ /* 0x002fe200007ae170 */
[----:B------:R-:W-:Y:S01]  /*5070*/  @!UPT UIADD3 URZ, UPT, UPT, URZ, URZ, URZ ;  /* 0x000000fffffff290 */ /* 0x000fe2000fffe0ff */
[----:B--2-4-:R-:W-:Y:S11]  /*5080*/  @!P1 BRA `(.L_x_84) ;  /* 0x0000000000989947 */ /* 0x014ff60003800000 */
[----:B------:R-:W-:Y:S01]  /*5090*/  ISETP.NE.U32.AND P0, PT, RZ, UR38, PT ;  /* 0x00000026ff007c0c */ /* 0x000fe2000bf05070 */
[----:B------:R-:W-:Y:S01]  /*50a0*/  BSSY B0, `(.L_x_85) ;  /* 0x0000016000007945 */ /* 0x000fe20003800000 */
[----:B------:R-:W-:Y:S02]  /*50b0*/  FSETP.NEU.AND P2, PT, R81, RZ, PT ;  /* 0x000000ff5100720b */ /* 0x000fe40003f4d000 */
[----:B------:R-:W-:Y:S02]  /*50c0*/  CS2R R94, SRZ ;  /* 0x00000000005e7805 */ /* 0x000fe4000001ff00 */
[----:B------:R-:W-:Y:S02]  /*50d0*/  ISETP.NE.AND.EX P0, PT, RZ, UR39, PT, P0 ;  /* 0x00000027ff007c0c */ /* 0x000fe4000bf05300 */
[----:B------:R-:W-:Y:S02]  /*50e0*/  CS2R R92, SRZ ;  /* 0x00000000005c7805 */ /* 0x000fe4000001ff00 */
[----:B------:R-:W-:Y:S02]  /*50f0*/  LOP3.LUT P1, RZ, R164, 0xff, RZ, 0xc0, !PT ;  /* 0x000000ffa4ff7812 */ /* 0x000fe4000782c0ff */
[----:B------:R-:W-:Y:S02]  /*5100*/  CS2R R98, SRZ ;  /* 0x0000000000627805 */ /* 0x000fe4000001ff00 */
[----:B------:R-:W-:Y:S02]  /*5110*/  SEL R0, RZ, 0xffffffff, P2 ;  /* 0xffffffffff007807 */ /* 0x000fe40001000000 */
[----:B------:R-:W-:Y:S02]  /*5120*/  CS2R R96, SRZ ;  /* 0x0000000000607805 */ /* 0x000fe4000001ff00 */
[----:B------:R-:W-:Y:S02]  /*5130*/  SEL R3, RZ, 0xffffffff, P0 ;  /* 0xffffffffff037807 */ /* 0x000fe40000000000 */
[----:B------:R-:W-:Y:S02]  /*5140*/  CS2R R90, SRZ ;  /* 0x00000000005a7805 */ /* 0x000fe4000001ff00 */
[----:B------:R-:W-:Y:S02]  /*5150*/  CS2R R88, SRZ ;  /* 0x0000000000587805 */ /* 0x000fe4000001ff00 */
[----:B------:R-:W-:Y:S02]  /*5160*/  CS2R R86, SRZ ;  /* 0x0000000000567805 */ /* 0x000fe4000001ff00 */
[----:B------:R-:W-:Y:S02]  /*5170*/  @P3 SEL R0, R3, R0, !P1 ;  /* 0x0000000003003207 */ /* 0x000fe40004800000 */
[----:B------:R-:W-:Y:S02]  /*5180*/  CS2R R84, SRZ ;  /* 0x0000000000547805 */ /* 0x000fe4000001ff00 */
[----:B------:R-:W-:Y:S04]  /*5190*/  LOP3.LUT R0, R0, 0x1, RZ, 0xc0, !PT ;  /* 0x0000000100007812 */ /* 0x000fe800078ec0ff */
[----:B------:R-:W-:Y:S01]  /*51a0*/  ISETP.NE.U32.AND P0, PT, R0, 0x1, PT ;  /* 0x000000010000780c */ /* 0x000fe20003f05070 */
[----:B------:R-:W-:Y:S01]  /*51b0*/  @!UPT UIADD3 URZ, UPT, UPT, URZ, URZ, URZ ;  /* 0x000000fffffff290 */ /* 0x000fe2000fffe0ff */
[----:B------:R-:W-:Y:S11]  /*51c0*/  @!P5 BRA `(.L_x_86) ;  /* 0x00000000000cd947 */ /* 0x000ff60003800000 */
[----:B------:R-:W-:Y:S04]  /*51d0*/  SHF.L.U32 R3, R173, 0x1f, RZ ;  /* 0x0000001fad037819 */ /* 0x000fe800000006ff */
[----:B------:R-:W1:Y:S02]  /*51e0*/  SYNCS.PHASECHK.TRANS64.TRYWAIT P1, [UR43+0x30], R3 ;  /* 0x00003003ff0075a7 */ /* 0x000e64000802112b */
[----:B-1----:R-:W-:Y:S05]  /*51f0*/  @!P1 BRA `(.L_x_87) ;  /* 0x0000001c00489947 */ /* 0x002fea0003800000 */
.L_x_86:
[----:B------:R-:W-:Y:S05]  /*5200*/  BSYNC B0 ;  /* 0x0000000000007941 */ /* 0x000fea0003800000 */
.L_x_85:
[----:B------:R2:W4:Y:S01]  /*5210*/  @P0 LDS.128 R92, [R168+UR43+0x200] ;  /* 0x0002002ba85c0984 */ /* 0x0005220008000c00 */
[----:B------:R-:W-:Y:S01]  /*5220*/  UIADD3 UR4, UPT, UPT, UR43, 0x38, URZ ;  /* 0x000000382b047890 */ /* 0x000fe2000fffe0ff */
[----:B------:R-:W-:Y:S02]  /*5230*/  LOP3.LUT R173, R173, 0x1, RZ, 0x3c, !PT ;  /* 0x00000001adad7812 */ /* 0x000fe400078e3cff */
[----:B------:R2:W1:Y:S01]  /*5240*/  @P0 LDS.128 R96, [R178+0x10] ;  /* 0x00001000b2600984 */ /* 0x0004620000000c00 */
[----:B------:R-:W-:Y:S03]  /*5250*/  UPRMT UR4, UR37, 0x654, UR4 ;  /* 0x0000065425047896 */ /* 0x000fe60008000004 */
[----:B------:R2:W1:Y:S04]  /*5260*/  @P0 LDS.128 R88, [R177+0x20] ;  /* 0x00002000b1580984 */ /* 0x0004680000000c00 */
[----:B------:R2:W1:Y:S01]  /*5270*/  @P0 LDS.128 R84, [R176+0x30] ;  /* 0x00003000b0540984 */ /* 0x0004620000000c00 */
[----:B------:R-:W-:Y:S01]  /*5280*/  @!PT LDS RZ, [RZ] ;  /* 0x00000000fffff984 */ /* 0x000fe20000000800 */
[----:B------:R-:W-:Y:S01]  /*5290*/  @!PT LDS RZ, [RZ] ;  /* 0x00000000fffff984 */ /* 0x000fe20000000800 */
[----:B------:R-:W-:Y:S01]  /*52a0*/  @!PT LDS RZ, [RZ] ;  /* 0x00000000fffff984 */ /* 0x000fe20000000800 */
[----:B------:R-:W-:Y:S01]  /*52b0*/  @!PT LDS RZ, [RZ] ;  /* 0x00000000fffff984 */ /* 0x000fe20000000800 */
[----:B------:R5:W-:Y:S06]  /*52c0*/  MEMBAR.ALL.CTA ;  /* 0x0000000000007992 */ /* 0x000bec0000008000 */
[----:B-----5:R-:W5:Y:S02]  /*52d0*/  FENCE.VIEW.ASYNC.S ;  /* 0x00000000000073c6 */ /* 0x020f640000000000 */
[----:B-----5:R-:W-:Y:S01]  /*52e0*/  SYNCS.ARRIVE.TRANS64.RED.A1T0 RZ, [UR4], RZ ;  /* 0x000000ffffff79a7 */ /* 0x020fe20008100404 */
.L_x_84:
[----:B------:R-:W-:Y:S05]  /*52f0*/  BSYNC B1 ;  /* 0x0000000000017941 */ /* 0x000fea0003800000 */
.L_x_83:
[----:B-1----:R-:W-:Y:S04]  /*5300*/  SHF.R.U32.HI R0, RZ, 0x15, R64 ;  /* 0x00000015ff007819 */ /* 0x002fe80000011640 */
[----:B------:R-:W-:Y:S01]  /*5310*/  LOP3.LUT P0, RZ, R0, 0x3, R169, 0x48, !PT ;  /* 0x0000000300ff7812 */ /* 0x000fe200078048a9 */
[----:B------:R-:W-:Y:S01]  /*5320*/  @!UPT UIADD3 URZ, UPT, UPT, URZ, URZ, URZ ;  /* 0x000000fffffff290 */ /* 0x000fe2000fffe0ff */
[----:B------:R-:W-:Y:S11]  /*5330*/  @P4 BRA `(.L_x_88) ;  /* 0x0000000000084947 */ /* 0x000ff60003800000 */
[----:B------:R-:W1:Y:S02]  /*5340*/  SYNCS.PHASECHK.TRANS64.TRYWAIT P1, [R156+URZ+0x70], R5 ;  /* 0x000070059c0075a7 */ /* 0x000e6400080211ff */
[----:B-1----:R-:W-:Y:S05]  /*5350*/  @!P1 BRA `(.L_x_89) ;  /* 0x0000001c00089947 */ /* 0x002fea0003800000 */
.L_x_88:
[----:B------:R-:W-:Y:S05]  /*5360*/  @!P0 BRA `(.L_x_90) ;  /* 0x0000000000408947 */ /* 0x000fea0003800000 */
[----:B------:R-:W1:Y:S01]  /*5370*/  LDCU.64 UR8, c[0x4][0x70] ;  /* 0x01000e00ff0877ac */ /* 0x000e620008000a00 */
[----:B------:R-:W-:Y:S01]  /*5380*/  MOV R3, 0x0 ;  /* 0x0000000000037802 */ /* 0x000fe20000000f00 */
[----:B------:R-:W-:Y:S02]  /*5390*/  HFMA2 R12, -RZ, RZ, 0, 5.9604644775390625e-08 ;  /* 0x00000001ff0c7431 */ /* 0x000fe400000001ff */
[----:B------:R-:W-:Y:S02]  /*53a0*/  IMAD.MOV.U32 R8, RZ, RZ, 0x192 ;  /* 0x00000192ff087424 */ /* 0x000fe400078e00ff */
[----:B------:R-:W-:Y:S01]  /*53b0*/  IMAD.MOV.U32 R13, RZ, RZ, RZ ;  /* 0x000000ffff0d7224 */ /* 0x000fe200078e00ff */
[----:B------:R-:W5:Y:S01]  /*53c0*/  LDCU.64 UR6, c[0x4][0x78] ;  /* 0x01000f00ff0677ac */ /* 0x000f620008000a00 */
[----:B------:R-:W2:Y:S01]  /*53d0*/  LDC.64 R2, c[0x4][R3] ;  /* 0x0100000003027b82 */ /* 0x000ea20000000a00 */
[----:B------:R-:W3:Y:S01]  /*53e0*/  LDCU.64 UR4, c[0x4][0x10] ;  /* 0x01000200ff0477ac */ /* 0x000ee20008000a00 */
[----:B-1----:R-:W-:Y:S01]  /*53f0*/  MOV R5, UR9 ;  /* 0x0000000900057c02 */ /* 0x002fe20008000f00 */
[----:B------:R-:W-:Y:S01]  /*5400*/  IMAD.U32 R4, RZ, RZ, UR8 ;  /* 0x00000008ff047e24 */ /* 0x000fe2000f8e00ff */
[----:B-----5:R-:W-:Y:S01]  /*5410*/  MOV R7, UR7 ;  /* 0x0000000700077c02 */ /* 0x020fe20008000f00 */
[----:B------:R-:W-:Y:S01]  /*5420*/  IMAD.U32 R6, RZ, RZ, UR6 ;  /* 0x00000006ff067e24 */ /* 0x000fe2000f8e00ff */
[----:B---3--:R-:W-:Y:S01]  /*5430*/  MOV R11, UR5 ;  /* 0x00000005000b7c02 */ /* 0x008fe20008000f00 */
[----:B------:R-:W-:Y:S02]  /*5440*/  IMAD.U32 R10, RZ, RZ, UR4 ;  /* 0x00000004ff0a7e24 */ /* 0x000fe4000f8e00ff */
[----:B------:R-:W-:Y:S07]  /*5450*/  LEPC R20, `(.L_x_90) ;  /* 0x000000001014794e */ /* 0x000fee0000000000 */
[----:B--2-4-:R-:W-:Y:S05]  /*5460*/  CALL.ABS.NOINC R2 ;  /* 0x0000000002007343 */ /* 0x014fea0003c00000 */
.L_x_90:
[----:B------:R-:W-:Y:S01]  /*5470*/  LOP3.LUT P0, RZ, R166, 0x60, RZ, 0xc0, !PT ;  /* 0x00000060a6ff7812 */ /* 0x000fe2000780c0ff */
[----:B------:R-:W-:Y:S05]  /*5480*/  WARPSYNC.ALL ;  /* 0x0000000000007948 */ /* 0x000fea0003800000 */
[----:B------:R-:W-:Y:S01]  /*5490*/  R2UR UR4, R64 ;  /* 0x00000000400472ca */ /* 0x000fe200000e0000 */
[----:B------:R-:W-:Y:S01]  /*54a0*/  BSSY.RECONVERGENT B0, `(.L_x_91) ;  /* 0x0000121000007945 */ /* 0x000fe20003800200 */
[-C--:B----4-:R-:W-:Y:S02]  /*54b0*/  F2FP.F16.E4M3.UNPACK_B R82, R92.reuse ;  /* 0x0000005cff52723e */ /* 0x090fe400020006ff */
[----:B------:R-:W-:Y:S02]  /*54c0*/  F2FP.F16.E4M3.UNPACK_B R109, R92.H1 ;  /* 0x0000005cff6d723e */ /* 0x000fe400030006ff */
[-C--:B------:R-:W-:Y:S01]  /*54d0*/  F2FP.F16.E4M3.UNPACK_B R107, R93.reuse ;  /* 0x0000005dff6b723e */ /* 0x080fe200020006ff */
[--C-:B------:R-:W-:Y:S01]  /*54e0*/  HADD2.F32 R80, -RZ, R82.reuse.H0_H0 ;  /* 0x20000052ff507230 */ /* 0x100fe20000004100 */
[----:B------:R-:W-:Y:S01]  /*54f0*/  F2FP.F16.E4M3.UNPACK_B R105, R93.H1 ;  /* 0x0000005dff69723e */ /* 0x000fe200030006ff */
[----:B------:R-:W-:Y:S01]  /*5500*/  HADD2.F32 R82, -RZ, R82.H1_H1 ;  /* 0x30000052ff527230 */ /* 0x000fe20000004100 */
[-C--:B------:R-:W-:Y:S01]  /*5510*/  F2FP.F16.E4M3.UNPACK_B R130, R84.reuse ;  /* 0x00000054ff82723e */ /* 0x080fe200020006ff */
[--C-:B------:R-:W-:Y:S01]  /*5520*/  HADD2.F32 R83, -RZ, R109.reuse.H0_H0 ;  /* 0x2000006dff537230 */ /* 0x100fe20000004100 */
[----:B------:R-:W-:Y:S01]  /*5530*/  F2FP.F16.E4M3.UNPACK_B R132, R84.H1 ;  /* 0x00000054ff84723e */ /* 0x000fe200030006ff */
[----:B------:R-:W3:Y:S01]  /*5540*/  LDTM.x64 R4, tmem[UR4] ;  /* 0x00000004000479ee */ /* 0x000ee20008340000 */
[----:B------:R-:W-:Y:S01]  /*5550*/  NOP ;  /* 0x0000000000007918 */ /* 0x000fe20000000000 */
[----:B------:R-:W-:Y:S01]  /*5560*/  R2UR UR5, R156 ;  /* 0x000000009c0572ca */ /* 0x000fe200000e0000 */
[--C-:B------:R-:W-:Y:S01]  /*5570*/  HADD2.F32 R129, -RZ, R130.reuse.H0_H0 ;  /* 0x20000082ff817230 */ /* 0x100fe20000004100 */
[----:B------:R-:W-:Y:S01]  /*5580*/  F2FP.F16.E4M3.UNPACK_B R93, R94 ;  /* 0x0000005eff5d723e */ /* 0x000fe200020006ff */
[----:B------:R-:W-:Y:S01]  /*5590*/  HADD2.F32 R130, -RZ, R130.H1_H1 ;  /* 0x30000082ff827230 */ /* 0x000fe20000004100 */
[-C--:B------:R-:W-:Y:S01]  /*55a0*/  F2FP.F16.E4M3.UNPACK_B R134, R85.reuse ;  /* 0x00000055ff86723e */ /* 0x080fe200020006ff */
[----:B------:R-:W-:Y:S01]  /*55b0*/  HADD2.F32 R84, -RZ, R109.H1_H1 ;  /* 0x3000006dff547230 */ /* 0x000fe20000004100 */
[----:B------:R-:W-:Y:S01]  /*55c0*/  F2FP.F16.E4M3.UNPACK_B R136, R85.H1 ;  /* 0x00000055ff88723e */ /* 0x000fe200030006ff */
[--C-:B------:R-:W-:Y:S01]  /*55d0*/  HADD2.F32 R85, -RZ, R107.reuse.H0_H0 ;  /* 0x2000006bff557230 */ /* 0x100fe20000004100 */
[-C--:B------:R-:W-:Y:S01]  /*55e0*/  F2FP.F16.E4M3.UNPACK_B R138, R86.reuse ;  /* 0x00000056ff8a723e */ /* 0x080fe200020006ff */
[--C-:B------:R-:W-:Y:S01]  /*55f0*/  HADD2.F32 R133, -RZ, R134.reuse.H0_H0 ;  /* 0x20000086ff857230 */ /* 0x100fe20000004100 */
[----:B------:R-:W-:Y:S01]  /*5600*/  F2FP.F16.E4M3.UNPACK_B R140, R86.H1 ;  /* 0x00000056ff8c723e */ /* 0x000fe200030006ff */
[----:B------:R-:W-:Y:S01]  /*5610*/  HADD2.F32 R86, -RZ, R107.H1_H1 ;  /* 0x3000006bff567230 */ /* 0x000fe20000004100 */
[----:B------:R-:W-:Y:S01]  /*5620*/  F2FP.F16.E4M3.UNPACK_B R142, R87 ;  /* 0x00000057ff8e723e */ /* 0x000fe200020006ff */
[----:B------:R-:W-:Y:S01]  /*5630*/  UIADD3 UR5, UPT, UPT, UR5, 0x90, URZ ;  /* 0x0000009005057890 */ /* 0x000fe2000fffe0ff */
[----:B------:R-:W-:Y:S01]  /*5640*/  HADD2.F32 R134, -RZ, R134.H1_H1 ;  /* 0x30000086ff867230 */ /* 0x000fe20000004100 */
[----:B------:R-:W-:Y:S01]  /*5650*/  F2FP.F16.E4M3.UNPACK_B R114, R88 ;  /* 0x00000058ff72723e */ /* 0x000fe200020006ff */
[--C-:B------:R-:W-:Y:S01]  /*5660*/  HADD2.F32 R137, -RZ, R138.reuse.H0_H0 ;  /* 0x2000008aff897230 */ /* 0x100fe20000004100 */
[----:B------:R-:W-:Y:S01]  /*5670*/  UPRMT UR5, UR37, 0x654, UR5 ;  /* 0x0000065425057896 */ /* 0x000fe20008000005 */
[----:B------:R-:W-:Y:S01]  /*5680*/  HADD2.F32 R138, -RZ, R138.H1_H1 ;  /* 0x3000008aff8a7230 */ /* 0x000fe20000004100 */
[-C--:B------:R-:W-:Y:S01]  /*5690*/  F2FP.F16.E4M3.UNPACK_B R118, R89.reuse ;  /* 0x00000059ff76723e */ /* 0x080fe200020006ff */
[--C-:B------:R-:W-:Y:S01]  /*56a0*/  HADD2.F32 R113, -RZ, R114.reuse.H0_H0 ;  /* 0x20000072ff717230 */ /* 0x100fe20000004100 */
[----:B------:R-:W-:Y:S01]  /*56b0*/  F2FP.F16.E4M3.UNPACK_B R120, R89.H1 ;  /* 0x00000059ff78723e */ /* 0x000fe200030006ff */
[C---:B---3--:R-:W-:Y:S01]  /*56c0*/  FMUL R4, R78.reuse, R4 ;  /* 0x000000044e047220 */ /* 0x048fe20000400000 */
[C---:B------:R-:W-:Y:S01]  /*56d0*/  FMUL R5, R78.reuse, R5 ;  /* 0x000000054e057220 */ /* 0x040fe20000400000 */
[C---:B------:R-:W-:Y:S01]  /*56e0*/  FMUL R8, R78.reuse, R8 ;  /* 0x000000084e087220 */ /* 0x040fe20000400000 */
[C---:B------:R-:W-:Y:S01]  /*56f0*/  FMUL R9, R78.reuse, R9 ;  /* 0x000000094e097220 */ /* 0x040fe20000400000 */
[----:B------:R-:W-:Y:S01]  /*5700*/  SYNCS.ARRIVE.TRANS64.RED.A1T0 RZ, [UR5], RZ ;  /* 0x000000ffffff79a7 */ /* 0x000fe20008100405 */
[C---:B------:R-:W-:Y:S01]  /*5710*/  FFMA R4, R81.reuse, R80, R4 ;  /* 0x0000005051047223 */ /* 0x040fe20000000004 */
[C---:B------:R-:W-:Y:S01]  /*5720*/  FFMA R5, R81.reuse, R82, R5 ;  /* 0x0000005251057223 */ /* 0x040fe20000000005 */
[----:B------:R-:W-:Y:S02]  /*5730*/  HADD2.F32 R89, -RZ, R93.H0_H0 ;  /* 0x2000005dff597230 */ /* 0x000fe40000004100 */
[C---:B------:R-:W-:Y:S01]  /*5740*/  FMUL R12, R78.reuse, R12 ;  /* 0x0000000c4e0c7220 */ /* 0x040fe20000400000 */
        /* <DEDUP_REMOVED lines=11> */
[----:B------:R-:W-:Y:S02]  /*5800*/  HADD2.F32 R114, -RZ, R114.H1_H1 ;  /* 0x30000072ff727230 */ /* 0x000fe40000004100 */
[C---:B------:R-:W-:Y:S01]  /*5810*/  FMUL R32, R78.reuse, R36 ;  /* 0x000000244e207220 */ /* 0x040fe20000400000 */
[C---:B------:R-:W-:Y:S01]  /*5820*/  FMUL R33, R78.reuse, R37 ;  /* 0x000000254e217220 */ /* 0x040fe20000400000 */
[--C-:B------:R-:W-:Y:S02]  /*5830*/  HADD2.F32 R117, -RZ, R118.reuse.H0_H0 ;  /* 0x20000076ff757230 */ /* 0x100fe40000004100 */
[C---:B------:R-:W-:Y:S01]  /*5840*/  FMUL R36, R78.reuse, R40 ;  /* 0x000000284e247220 */ /* 0x040fe20000400000 */
[----:B------:R-:W-:Y:S02]  /*5850*/  HADD2.F32 R118, -RZ, R118.H1_H1 ;  /* 0x30000076ff767230 */ /* 0x000fe40000004100 */
        /* <DEDUP_REMOVED lines=8> */
[----:B------:R-:W-:Y:S01]  /*58e0*/  F2FP.F16.E4M3.UNPACK_B R92, R94.H1 ;  /* 0x0000005eff5c723e */ /* 0x000fe200030006ff */
[C---:B------:R-:W-:Y:S01]  /*58f0*/  FMUL R53, R78.reuse, R57 ;  /* 0x000000394e357220 */ /* 0x040fe20000400000 */
[C---:B------:R-:W-:Y:S01]  /*5900*/  FMUL R56, R78.reuse, R60 ;  /* 0x0000003c4e387220 */ /* 0x040fe20000400000 */
[----:B------:R-:W-:Y:S01]  /*5910*/  F2FP.F16.E4M3.UNPACK_B R141, R87.H1 ;  /* 0x00000057ff8d723e */ /* 0x000fe200030006ff */
[C---:B------:R-:W-:Y:S01]  /*5920*/  FMUL R57, R78.reuse, R61 ;  /* 0x0000003d4e397220 */ /* 0x040fe20000400000 */
[----:B------:R-:W-:Y:S02]  /*5930*/  HADD2.F32 R80, -RZ, R142.H1_H1 ;  /* 0x3000008eff507230 */ /* 0x000fe40000004100 */
[C---:B------:R-:W-:Y:S01]  /*5940*/  FMUL R60, R78.reuse, R64 ;  /* 0x000000404e3c7220 */ /* 0x040fe20000400000 */
[----:B------:R-:W-:Y:S01]  /*5950*/  F2FP.F16.E4M3.UNPACK_B R116, R88.H1 ;  /* 0x00000058ff74723e */ /* 0x000fe200030006ff */
[C---:B------:R-:W-:Y:S01]  /*5960*/  FMUL R61, R78.reuse, R65 ;  /* 0x000000414e3d7220 */ /* 0x040fe20000400000 */
[C---:B------:R-:W-:Y:S01]  /*5970*/  FMUL R6, R78.reuse, R6 ;  /* 0x000000064e067220 */ /* 0x040fe20000400000 */
[----:B------:R-:W-:Y:S01]  /*5980*/  F2FP.F16.E4M3.UNPACK_B R94, R95 ;  /* 0x0000005fff5e723e */ /* 0x000fe200020006ff */
[C---:B------:R-:W-:Y:S01]  /*5990*/  FMUL R7, R78.reuse, R7 ;  /* 0x000000074e077220 */ /* 0x040fe20000400000 */
[--C-:B------:R-:W-:Y:S02]  /*59a0*/  HADD2.F32 R87, -RZ, R105.reuse.H0_H0 ;  /* 0x20000069ff577230 */ /* 0x100fe40000004100 */
[C---:B------:R-:W-:Y:S01]  /*59b0*/  FFMA R6, R81.reuse, R83, R6 ;  /* 0x0000005351067223 */ /* 0x040fe20000000006 */
[----:B------:R-:W-:Y:S01]  /*59c0*/  F2FP.F16.E4M3.UNPACK_B R122, R90 ;  /* 0x0000005aff7a723e */ /* 0x000fe200020006ff */
[C---:B------:R-:W-:Y:S01]  /*59d0*/  FFMA R7, R81.reuse, R84, R7 ;  /* 0x0000005451077223 */ /* 0x040fe20000000007 */
[C---:B------:R-:W-:Y:S01]  /*59e0*/  FFMA R8, R81.reuse, R85, R8 ;  /* 0x0000005551087223 */ /* 0x040fe20000000008 */
[----:B------:R-:W-:Y:S01]  /*59f0*/  F2FP.F16.E4M3.UNPACK_B R124, R90.H1 ;  /* 0x0000005aff7c723e */ /* 0x000fe200030006ff */
[----:B------:R-:W-:Y:S02]  /*5a00*/  HADD2.F32 R88, -RZ, R105.H1_H1 ;  /* 0x30000069ff587230 */ /* 0x000fe40000004100 */
[----:B------:R-:W-:Y:S01]  /*5a10*/  FFMA R9, R81, R86, R9 ;  /* 0x0000005651097223 */ /* 0x000fe20000000009 */
[----:B------:R-:W-:Y:S01]  /*5a20*/  F2FP.SATFINITE.E4M3.F32.PACK_AB_MERGE_C R156, R7, R6, RZ ;  /* 0x00000006079c723e */ /* 0x000fe200048070ff */
[----:B------:R-:W-:Y:S02]  /*5a30*/  HADD2.F32 R90, -RZ, R93.H1_H1 ;  /* 0x3000005dff5a7230 */ /* 0x000fe40000004100 */
[C---:B------:R-:W-:Y:S01]  /*5a40*/  FMUL R10, R78.reuse, R10 ;  /* 0x0000000a4e0a7220 */ /* 0x040fe20000400000 */
[--C-:B------:R-:W-:Y:S01]  /*5a50*/  HADD2.F32 R93, -RZ, R94.reuse.H0_H0 ;  /* 0x2000005eff5d7230 */ /* 0x100fe20000004100 */
[----:B------:R-:W-:Y:S01]  /*5a60*/  F2FP.SATFINITE.E4M3.F32.PACK_AB_MERGE_C R156, R5, R4, R156 ;  /* 0x00000004059c723e */ /* 0x000fe2000480709c */
[----:B------:R-:W-:Y:S02]  /*5a70*/  HADD2.F32 R94, -RZ, R94.H1_H1 ;  /* 0x3000005eff5e7230 */ /* 0x000fe40000004100 */
[C---:B------:R-:W-:Y:S01]  /*5a80*/  FFMA R10, R81.reuse, R87, R10 ;  /* 0x00000057510a7223 */ /* 0x040fe2000000000a */
[--C-:B------:R-:W-:Y:S02]  /*5a90*/  HADD2.F32 R121, -RZ, R122.reuse.H0_H0 ;  /* 0x2000007aff797230 */ /* 0x100fe40000004100 */
[C---:B------:R-:W-:Y:S01]  /*5aa0*/  FMUL R11, R78.reuse, R11 ;  /* 0x0000000b4e0b7220 */ /* 0x040fe20000400000 */
[----:B------:R-:W-:Y:S01]  /*5ab0*/  F2FP.F16.E4M3.UNPACK_B R126, R91 ;  /* 0x0000005bff7e723e */ /* 0x000fe200020006ff */
[----:B------:R-:W-:Y:S01]  /*5ac0*/  HADD2.F32 R122, -RZ, R122.H1_H1 ;  /* 0x3000007aff7a7230 */ /* 0x000fe20000004100 */
[----:B------:R-:W-:Y:S01]  /*5ad0*/  F2FP.F16.E4M3.UNPACK_B R103, R95.H1 ;  /* 0x0000005fff67723e */ /* 0x000fe200030006ff */
[C---:B------:R-:W-:Y:S01]  /*5ae0*/  FFMA R11, R81.reuse, R88, R11 ;  /* 0x00000058510b7223 */ /* 0x040fe2000000000b */
[----:B------:R-:W-:Y:S01]  /*5af0*/  F2FP.F16.E4M3.UNPACK_B R128, R91.H1 ;  /* 0x0000005bff80723e */ /* 0x000fe200030006ff */
[----:B------:R-:W-:Y:S02]  /*5b00*/  HADD2.F32 R91, -RZ, R92.H0_H0 ;  /* 0x2000005cff5b7230 */ /* 0x000fe40000004100 */
[C---:B------:R-:W-:Y:S01]  /*5b10*/  FFMA R12, R81.reuse, R89, R12 ;  /* 0x00000059510c7223 */ /* 0x040fe2000000000c */
[----:B------:R-:W-:Y:S01]  /*5b20*/  FFMA R13, R81, R90, R13 ;  /* 0x0000005a510d7223 */ /* 0x000fe2000000000d */
[----:B------:R-:W-:Y:S01]  /*5b30*/  F2FP.SATFINITE.E4M3.F32.PACK_AB_MERGE_C R157, R11, R10, RZ ;  /* 0x0000000a0b9d723e */ /* 0x000fe200048070ff */
[--C-:B------:R-:W-:Y:S01]  /*5b40*/  HADD2.F32 R125, -RZ, R126.reuse.H0_H0 ;  /* 0x2000007eff7d7230 */ /* 0x100fe20000004100 */
[----:B------:R-:W-:Y:S01]  /*5b50*/  F2FP.F16.E4M3.UNPACK_B R101, R96 ;  /* 0x00000060ff65723e */ /* 0x000fe200020006ff */
[----:B------:R-:W-:Y:S01]  /*5b60*/  HADD2.F32 R126, -RZ, R126.H1_H1 ;  /* 0x3000007eff7e7230 */ /* 0x000fe20000004100 */
[----:B------:R-:W-:Y:S01]  /*5b70*/  F2FP.SATFINITE.E4M3.F32.PACK_AB_MERGE_C R157, R9, R8, R157 ;  /* 0x00000008099d723e */ /* 0x000fe2000480709d */
[----:B------:R-:W-:Y:S02]  /*5b80*/  HADD2.F32 R83, -RZ, R142.H0_H0 ;  /* 0x2000008eff537230 */ /* 0x000fe40000004100 */
[C---:B------:R-:W-:Y:S01]  /*5b90*/  FMUL R14, R78.reuse, R14 ;  /* 0x0000000e4e0e7220 */ /* 0x040fe20000400000 */
[----:B------:R-:W-:Y:S02]  /*5ba0*/  HADD2.F32 R92, -RZ, R92.H1_H1 ;  /* 0x3000005cff5c7230 */ /* 0x000fe40000004100 */
[C---:B------:R-:W-:Y:S01]  /*5bb0*/  FMUL R15, R78.reuse, R15 ;  /* 0x0000000f4e0f7220 */ /* 0x040fe20000400000 */
[----:B------:R-:W-:Y:S01]  /*5bc0*/  F2FP.F16.E4M3.UNPACK_B R100, R96.H1 ;  /* 0x00000060ff64723e */ /* 0x000fe200030006ff */
[--C-:B------:R-:W-:Y:S02]  /*5bd0*/  HADD2.F32 R95, -RZ, R103.reuse.H0_H0 ;  /* 0x20000067ff5f7230 */ /* 0x100fe40000004100 */
[C---:B------:R-:W-:Y:S01]  /*5be0*/  FFMA R14, R81.reuse, R91, R14 ;  /* 0x0000005b510e7223 */ /* 0x040fe2000000000e */
[C---:B------:R-:W-:Y:S01]  /*5bf0*/  FFMA R15, R81.reuse, R92, R15 ;  /* 0x0000005c510f7223 */ /* 0x040fe2000000000f */
[C---:B------:R-:W-:Y:S01]  /*5c00*/  FFMA R16, R81.reuse, R93, R16 ;  /* 0x0000005d51107223 */ /* 0x040fe20000000010 */
[----:B------:R-:W-:Y:S01]  /*5c10*/  FFMA R17, R81, R94, R17 ;  /* 0x0000005e51117223 */ /* 0x000fe20000000011 */
[-C--:B------:R-:W-:Y:S01]  /*5c20*/  F2FP.F16.E4M3.UNPACK_B R102, R97.reuse ;  /* 0x00000061ff66723e */ /* 0x080fe200020006ff */
[----:B------:R-:W-:Y:S01]  /*5c30*/  HADD2.F32 R96, -RZ, R103.H1_H1 ;  /* 0x30000067ff607230 */ /* 0x000fe20000004100 */
[----:B------:R-:W-:Y:S01]  /*5c40*/  F2FP.SATFINITE.E4M3.F32.PACK_AB_MERGE_C R158, R15, R14, RZ ;  /* 0x0000000e0f9e723e */ /* 0x000fe200048070ff */
[C---:B------:R-:W-:Y:S01]  /*5c50*/  FMUL R18, R78.reuse, R18 ;  /* 0x000000124e127220 */ /* 0x040fe20000400000 */
[----:B------:R-:W-:Y:S01]  /*5c60*/  F2FP.F16.E4M3.UNPACK_B R104, R97.H1 ;  /* 0x00000061ff68723e */ /* 0x000fe200030006ff */
[--C-:B------:R-:W-:Y:S01]  /*5c70*/  HADD2.F32 R97, -RZ, R101.reuse.H0_H0 ;  /* 0x20000065ff617230 */ /* 0x100fe20000004100 */
[----:B------:R-:W-:Y:S01]  /*5c80*/  F2FP.SATFINITE.E4M3.F32.PACK_AB_MERGE_C R158, R13, R12, R158 ;  /* 0x0000000c0d9e723e */ /* 0x000fe2000480709e */
[C---:B------:R-:W-:Y:S01]  /*5c90*/  FFMA R18, R81.reuse, R95, R18 ;  /* 0x0000005f51127223 */ /* 0x040fe20000000012 */
[----:B------:R-:W-:Y:S01]  /*5ca0*/  F2FP.F16.E4M3.UNPACK_B R110, R99 ;  /* 0x00000063ff6e723e */ /* 0x000fe200020006ff */
[C---:B------:R-:W-:Y:S01]  /*5cb0*/  FMUL R19, R78.reuse, R19 ;  /* 0x000000134e137220 */ /* 0x040fe20000400000 */
[----:B------:R-:W-:Y:S01]  /*5cc0*/  F2FP.F16.E4M3.UNPACK_B R112, R99.H1 ;  /* 0x00000063ff70723e */ /* 0x000fe200030006ff */
[----:B------:R-:W-:Y:S01]  /*5cd0*/  HADD2.F32 R99, -RZ, R101.H1_H1 ;  /* 0x30000065ff637230 */ /* 0x000fe20000004100 */
[-C--:B------:R-:W-:Y:S01]  /*5ce0*/  F2FP.F16.E4M3.UNPACK_B R106, R98.reuse ;  /* 0x00000062ff6a723e */ /* 0x080fe200020006ff */
[----:B------:R-:W-:Y:S01]  /*5cf0*/  HADD2.F32 R101, -RZ, R102.H0_H0 ;  /* 0x20000066ff657230 */ /* 0x000fe20000004100 */
[----:B------:R-:W-:Y:S01]  /*5d00*/  F2FP.F16.E4M3.UNPACK_B R108, R98.H1 ;  /* 0x00000062ff6c723e */ /* 0x000fe200030006ff */
[----:B------:R-:W-:Y:S02]  /*5d10*/  HADD2.F32 R98, -RZ, R100.H0_H0 ;  /* 0x20000064ff627230 */ /* 0x000fe40000004100 */
[C---:B------:R-:W-:Y:S01]  /*5d20*/  FFMA R19, R81.reuse, R96, R19 ;  /* 0x0000006051137223 */ /* 0x040fe20000000013 */
[C---:B------:R-:W-:Y:S01]  /*5d30*/  FFMA R0, R81.reuse, R97, R0 ;  /* 0x0000006151007223 */ /* 0x040fe20000000000 */
[----:B------:R-:W-:Y:S01]  /*5d40*/  FFMA R2, R81, R99, R2 ;  /* 0x0000006351027223 */ /* 0x000fe20000000002 */
[----:B------:R-:W-:Y:S02]  /*5d50*/  HADD2.F32 R102, -RZ, R102.H1_H1 ;  /* 0x30000066ff667230 */ /* 0x000fe40000004100 */
[C---:B------:R-:W-:Y:S01]  /*5d60*/  FMUL R3, R78.reuse, R22 ;  /* 0x000000164e037220 */ /* 0x040fe20000400000 */
[----:B------:R-:W-:Y:S01]  /*5d70*/  HADD2.F32 R100, -RZ, R100.H1_H1 ;  /* 0x30000064ff647230 */ /* 0x000fe20000004100 */
[----:B------:R-:W-:Y:S01]  /*5d80*/  F2FP.SATFINITE.E4M3.F32.PACK_AB_MERGE_C R159, R19, R18, RZ ;  /* 0x00000012139f723e */ /* 0x000fe200048070ff */
[--C-:B------:R-:W-:Y:S02]  /*5d90*/  HADD2.F32 R105, -RZ, R106.reuse.H0_H0 ;  /* 0x2000006aff697230 */ /* 0x100fe40000004100 */
[----:B------:R-:W-:Y:S01]  /*5da0*/  FFMA R3, R81, R98, R3 ;  /* 0x0000006251037223 */ /* 0x000fe20000000003 */
[----:B------:R-:W-:Y:S01]  /*5db0*/  HADD2.F32 R106, -RZ, R106.H1_H1 ;  /* 0x3000006aff6a7230 */ /* 0x000fe20000004100 */
[----:B------:R-:W-:Y:S01]  /*5dc0*/  F2FP.SATFINITE.E4M3.F32.PACK_AB_MERGE_C R159, R17, R16, R159 ;  /* 0x00000010119f723e */ /* 0x000fe2000480709f */
[----:B------:R-:W-:Y:S02]  /*5dd0*/  HADD2.F32 R109, -RZ, R110.H0_H0 ;  /* 0x2000006eff6d7230 */ /* 0x000fe40000004100 */
[C---:B------:R-:W-:Y:S01]  /*5de0*/  FMUL R23, R78.reuse, R23 ;  /* 0x000000174e177220 */ /* 0x040fe20000400000 */
[--C-:B------:R-:W-:Y:S02]  /*5df0*/  HADD2.F32 R103, -RZ, R104.reuse.H0_H0 ;  /* 0x20000068ff677230 */ /* 0x100fe40000004100 */
[C---:B------:R-:W-:Y:S01]  /*5e00*/  FMUL R22, R78.reuse, R26 ;  /* 0x0000001a4e167220 */ /* 0x040fe20000400000 */
[----:B------:R-:W-:Y:S01]  /*5e10*/  HADD2.F32 R104, -RZ, R104.H1_H1 ;  /* 0x30000068ff687230 */ /* 0x000fe20000004100 */
[----:B------:R1:W-:Y:S01]  /*5e20*/  STS.128 [R168+UR43+0x2200], R156 ;  /* 0x0022009ca8007988 */ /* 0x0003e20008000c2b */
[C---:B------:R-:W-:Y:S01]  /*5e30*/  FFMA R23, R81.reuse, R100, R23 ;  /* 0x0000006451177223 */ /* 0x040fe20000000017 */
[C---:B------:R-:W-:Y:S01]  /*5e40*/  FFMA R20, R81.reuse, R101, R20 ;  /* 0x0000006551147223 */ /* 0x040fe20000000014 */
[C---:B------:R-:W-:Y:S01]  /*5e50*/  FFMA R21, R81.reuse, R102, R21 ;  /* 0x0000006651157223 */ /* 0x040fe20000000015 */
[----:B------:R-:W-:Y:S01]  /*5e60*/  FFMA R22, R81, R103, R22 ;  /* 0x0000006751167223 */ /* 0x000fe20000000016 */
[----:B------:R-:W-:Y:S01]  /*5e70*/  HADD2.F32 R110, -RZ, R110.H1_H1 ;  /* 0x3000006eff6e7230 */ /* 0x000fe20000004100 */
[----:B------:R-:W-:Y:S01]  /*5e80*/  F2FP.SATFINITE.E4M3.F32.PACK_AB_MERGE_C R161, R23, R3, RZ ;  /* 0x0000000317a1723e */ /* 0x000fe200048070ff */
[C---:B------:R-:W-:Y:S01]  /*5e90*/  FMUL R27, R78.reuse, R27 ;  /* 0x0000001b4e1b7220 */ /* 0x040fe20000400000 */
[--C-:B------:R-:W-:Y:S02]  /*5ea0*/  HADD2.F32 R107, -RZ, R108.reuse.H0_H0 ;  /* 0x2000006cff6b7230 */ /* 0x100fe40000004100 */
[----:B------:R-:W-:Y:S01]  /*5eb0*/  FMUL R26, R78, R30 ;  /* 0x0000001e4e1a7220 */ /* 0x000fe20000400000 */
[----:B------:R-:W-:Y:S01]  /*5ec0*/  HADD2.F32 R108, -RZ, R108.H1_H1 ;  /* 0x3000006cff6c7230 */ /* 0x000fe20000004100 */
[----:B------:R-:W-:Y:S01]  /*5ed0*/  F2FP.SATFINITE.E4M3.F32.PACK_AB_MERGE_C R160, R2, R0, R161 ;  /* 0x0000000002a0723e */ /* 0x000fe200048070a1 */
[C---:B------:R-:W-:Y:S01]  /*5ee0*/  FFMA R27, R81.reuse, R104, R27 ;  /* 0x00000068511b7223 */ /* 0x040fe2000000001b */
[C---:B------:R-:W-:Y:S01]  /*5ef0*/  FFMA R24, R81.reuse, R105, R24 ;  /* 0x0000006951187223 */ /* 0x040fe20000000018 */
[C---:B------:R-:W-:Y:S01]  /*5f00*/  FFMA R25, R81.reuse, R106, R25 ;  /* 0x0000006a51197223 */ /* 0x040fe20000000019 */
[----:B------:R-:W-:Y:S01]  /*5f10*/  FFMA R26, R81, R107, R26 ;  /* 0x0000006b511a7223 */ /* 0x000fe2000000001a */
[C---:B------:R-:W-:Y:S01]  /*5f20*/  FMUL R31, R78.reuse, R31 ;  /* 0x0000001f4e1f7220 */ /* 0x040fe20000400000 */
[--C-:B------:R-:W-:Y:S01]  /*5f30*/  HADD2.F32 R111, -RZ, R112.reuse.H0_H0 ;  /* 0x20000070ff6f7230 */ /* 0x100fe20000004100 */
[----:B------:R-:W-:Y:S01]  /*5f40*/  F2FP.SATFINITE.E4M3.F32.PACK_AB_MERGE_C R162, R27, R22, RZ ;  /* 0x000000161ba2723e */ /* 0x000fe200048070ff */
[----:B------:R-:W-:Y:S02]  /*5f50*/  HADD2.F32 R112, -RZ, R112.H1_H1 ;  /* 0x30000070ff707230 */ /* 0x000fe40000004100 */
[C---:B------:R-:W-:Y:S01]  /*5f60*/  FFMA R31, R81.reuse, R108, R31 ;  /* 0x0000006c511f7223 */ /* 0x040fe2000000001f */
[----:B------:R-:W-:Y:S01]  /*5f70*/  FFMA R28, R81, R109, R28 ;  /* 0x0000006d511c7223 */ /* 0x000fe2000000001c */
[----:B------:R-:W-:Y:S01]  /*5f80*/  F2FP.SATFINITE.E4M3.F32.PACK_AB_MERGE_C R161, R21, R20, R162 ;  /* 0x0000001415a1723e */ /* 0x000fe200048070a2 */
[----:B------:R-:W-:Y:S01]  /*5f90*/  FFMA R29, R81, R110, R29 ;  /* 0x0000006e511d7223 */ /* 0x000fe2000000001d */
[C---:B------:R-:W-:Y:S01]  /*5fa0*/  FMUL R30, R78.reuse, R34 ;  /* 0x000000224e1e7220 */ /* 0x040fe20000400000 */
[----:B------:R-:W-:Y:S01]  /*5fb0*/  F2FP.SATFINITE.E4M3.F32.PACK_AB_MERGE_C R163, R31, R26, RZ ;  /* 0x0000001a1fa3723e */ /* 0x000fe200048070ff */
[C---:B------:R-:W-:Y:S01]  /*5fc0*/  FMUL R35, R78.reuse, R35 ;  /* 0x000000234e237220 */ /* 0x040fe20000400000 */
[--C-:B------:R-:W-:Y:S02]  /*5fd0*/  HADD2.F32 R115, -RZ, R116.reuse.H0_H0 ;  /* 0x20000074ff737230 */ /* 0x100fe40000004100 */
[----:B------:R-:W-:Y:S01]  /*5fe0*/  FFMA R30, R81, R111, R30 ;  /* 0x0000006f511e7223 */ /* 0x000fe2000000001e */
[----:B------:R-:W-:Y:S01]  /*5ff0*/  F2FP.SATFINITE.E4M3.F32.PACK_AB_MERGE_C R162, R25, R24, R163 ;  /* 0x0000001819a2723e */ /* 0x000fe200048070a3 */
[C---:B------:R-:W-:Y:S01]  /*6000*/  FFMA R35, R81.reuse, R112, R35 ;  /* 0x0000007051237223 */ /* 0x040fe20000000023 */
[C---:B------:R-:W-:Y:S01]  /*6010*/  FFMA R32, R81.reuse, R113, R32 ;  /* 0x0000007151207223 */ /* 0x040fe20000000020 */
[----:B------:R-:W-:Y:S01]  /*6020*/  FFMA R33, R81, R114, R33 ;  /* 0x0000007251217223 */ /* 0x000fe20000000021 */
[----:B------:R-:W-:Y:S02]  /*6030*/  HADD2.F32 R116, -RZ, R116.H1_H1 ;  /* 0x30000074ff747230 */ /* 0x000fe40000004100 */
        /* <DEDUP_REMOVED lines=9> */
[----:B------:R-:W-:Y:S01]  /*60d0*/  HADD2.F32 R120, -RZ, R120.H1_H1 ;  /* 0x30000078ff787230 */ /* 0x000fe20000004100 */
[----:B------:R1:W-:Y:S01]  /*60e0*/  STS.128 [R178+0x2010], R160 ;  /* 0x002010a0b2007388 */ /* 0x0003e20000000c00 */
[----:B------:R-:W-:Y:S01]  /*60f0*/  F2FP.SATFINITE.E4M3.F32.PACK_AB_MERGE_C R184, R39, R34, RZ ;  /* 0x0000002227b8723e */ /* 0x000fe200048070ff */
[C---:B------:R-:W-:Y:S01]  /*6100*/  FMUL R38, R78.reuse, R42 ;  /* 0x0000002a4e267220 */ /* 0x040fe20000400000 */
[C---:B------:R-:W-:Y:S01]  /*6110*/  FMUL R43, R78.reuse, R43 ;  /* 0x0000002b4e2b7220 */ /* 0x040fe20000400000 */
[--C-:B------:R-:W-:Y:S01]  /*6120*/  HADD2.F32 R123, -RZ, R124.reuse.H0_H0 ;  /* 0x2000007cff7b7230 */ /* 0x100fe20000004100 */
[----:B------:R-:W-:Y:S01]  /*6130*/  F2FP.SATFINITE.E4M3.F32.PACK_AB_MERGE_C R184, R33, R32, R184 ;  /* 0x0000002021b8723e */ /* 0x000fe200048070b8 */
[C---:B------:R-:W-:Y:S01]  /*6140*/  FFMA R38, R81.reuse, R119, R38 ;  /* 0x0000007751267223 */ /* 0x040fe20000000026 */
        /* <DEDUP_REMOVED lines=12> */
[C---:B------:R-:W-:Y:S01]  /*6210*/  FFMA R45, R81.reuse, R126, R45 ;  /* 0x0000007e512d7223 */ /* 0x040fe2000000002d */
[----:B------:R-:W-:Y:S02]  /*6220*/  HADD2.F32 R128, -RZ, R128.H1_H1 ;  /* 0x30000080ff807230 */ /* 0x000fe40000004100 */
[C---:B------:R-:W-:Y:S01]  /*6230*/  FMUL R46, R78.reuse, R50 ;  /* 0x000000324e2e7220 */ /* 0x040fe20000400000 */
[C---:B------:R-:W-:Y:S01]  /*6240*/  FMUL R51, R78.reuse, R51 ;  /* 0x000000334e337220 */ /* 0x040fe20000400000 */
[--C-:B------:R-:W-:Y:S02]  /*6250*/  HADD2.F32 R131, -RZ, R132.reuse.H0_H0 ;  /* 0x20000084ff837230 */ /* 0x100fe40000004100 */
[C---:B------:R-:W-:Y:S01]  /*6260*/  FMUL R50, R78.reuse, R54 ;  /* 0x000000364e327220 */ /* 0x040fe20000400000 */
[C---:B------:R-:W-:Y:S01]  /*6270*/  FFMA R46, R81.reuse, R127, R46 ;  /* 0x0000007f512e7223 */ /* 0x040fe2000000002e */
[----:B------:R-:W-:Y:S02]  /*6280*/  HADD2.F32 R132, -RZ, R132.H1_H1 ;  /* 0x30000084ff847230 */ /* 0x000fe40000004100 */
[C---:B------:R-:W-:Y:S01]  /*6290*/  FFMA R51, R81.reuse, R128, R51 ;  /* 0x0000008051337223 */ /* 0x040fe20000000033 */
[C---:B------:R-:W-:Y:S01]  /*62a0*/  FMUL R55, R78.reuse, R55 ;  /* 0x000000374e377220 */ /* 0x040fe20000400000 */
[C---:B------:R-:W-:Y:S01]  /*62b0*/  FFMA R48, R81.reuse, R129, R48 ;  /* 0x0000008151307223 */ /* 0x040fe20000000030 */
[C---:B------:R-:W-:Y:S01]  /*62c0*/  FFMA R49, R81.reuse, R130, R49 ;  /* 0x0000008251317223 */ /* 0x040fe20000000031 */
[--C-:B------:R-:W-:Y:S02]  /*62d0*/  HADD2.F32 R135, -RZ, R136.reuse.H0_H0 ;  /* 0x20000088ff877230 */ /* 0x100fe40000004100 */
[C---:B------:R-:W-:Y:S01]  /*62e0*/  FFMA R50, R81.reuse, R131, R50 ;  /* 0x0000008351327223 */ /* 0x040fe20000000032 */
[----:B------:R-:W-:Y:S02]  /*62f0*/  HADD2.F32 R136, -RZ, R136.H1_H1 ;  /* 0x30000088ff887230 */ /* 0x000fe40000004100 */
[C---:B------:R-:W-:Y:S01]  /*6300*/  FMUL R54, R78.reuse, R58 ;  /* 0x0000003a4e367220 */ /* 0x040fe20000400000 */
        /* <DEDUP_REMOVED lines=16> */
[----:B------:R-:W-:Y:S01]  /*6410*/  FFMA R63, R81, R140, R63 ;  /* 0x0000008c513f7223 */ /* 0x000fe2000000003f */
[----:B------:R-:W-:Y:S01]  /*6420*/  FMUL R67, R78, R67 ;  /* 0x000000434e437220 */ /* 0x000fe20000400000 */
[----:B------:R-:W-:Y:S01]  /*6430*/  F2FP.SATFINITE.E4M3.F32.PACK_AB_MERGE_C R186, R47, R42, RZ ;  /* 0x0000002a2fba723e */ /* 0x000fe200048070ff */
[----:B------:R-:W-:Y:S01]  /*6440*/  FFMA R60, R81, R83, R60 ;  /* 0x00000053513c7223 */ /* 0x000fe2000000003c */
[----:B------:R-:W-:Y:S01]  /*6450*/  F2FP.SATFINITE.E4M3.F32.PACK_AB_MERGE_C R187, R51, R46, RZ ;  /* 0x0000002e33bb723e */ /* 0x000fe200048070ff */
[C---:B------:R-:W-:Y:S01]  /*6460*/  FFMA R61, R81.reuse, R80, R61 ;  /* 0x00000050513d7223 */ /* 0x040fe2000000003d */
[C---:B------:R-:W-:Y:S01]  /*6470*/  FFMA R62, R81.reuse, R85, R62 ;  /* 0x00000055513e7223 */ /* 0x040fe2000000003e */
[----:B------:R-:W-:Y:S01]  /*6480*/  FFMA R67, R81, R82, R67 ;  /* 0x0000005251437223 */ /* 0x000fe20000000043 */
[----:B------:R-:W-:Y:S02]  /*6490*/  F2FP.SATFINITE.E4M3.F32.PACK_AB_MERGE_C R186, R41, R40, R186 ;  /* 0x0000002829ba723e */ /* 0x000fe400048070ba */
[----:B------:R-:W-:Y:S02]  /*64a0*/  F2FP.SATFINITE.E4M3.F32.PACK_AB_MERGE_C R187, R45, R44, R187 ;  /* 0x0000002c2dbb723e */ /* 0x000fe400048070bb */
[----:B------:R-:W-:Y:S02]  /*64b0*/  F2FP.SATFINITE.E4M3.F32.PACK_AB_MERGE_C R188, R55, R50, RZ ;  /* 0x0000003237bc723e */ /* 0x000fe400048070ff */
[----:B------:R-:W-:Y:S01]  /*64c0*/  F2FP.SATFINITE.E4M3.F32.PACK_AB_MERGE_C R189, R59, R54, RZ ;  /* 0x000000363bbd723e */ /* 0x000fe200048070ff */
[----:B------:R1:W-:Y:S01]  /*64d0*/  STS.128 [R177+0x2020], R184 ;  /* 0x002020b8b1007388 */ /* 0x0003e20000000c00 */
[----:B------:R-:W-:Y:S02]  /*64e0*/  F2FP.SATFINITE.E4M3.F32.PACK_AB_MERGE_C R190, R63, R58, RZ ;  /* 0x0000003a3fbe723e */ /* 0x000fe400048070ff */
[----:B------:R-:W-:Y:S02]  /*64f0*/  F2FP.SATFINITE.E4M3.F32.PACK_AB_MERGE_C R182, R67, R62, RZ ;  /* 0x0000003e43b6723e */ /* 0x000fe400048070ff */
[----:B------:R-:W-:Y:S02]  /*6500*/  F2FP.SATFINITE.E4M3.F32.PACK_AB_MERGE_C R188, R49, R48, R188 ;  /* 0x0000003031bc723e */ /* 0x000fe400048070bc */
[----:B------:R-:W-:Y:S02]  /*6510*/  F2FP.SATFINITE.E4M3.F32.PACK_AB_MERGE_C R189, R53, R52, R189 ;  /* 0x0000003435bd723e */ /* 0x000fe400048070bd */
[----:B------:R-:W-:Y:S02]  /*6520*/  F2FP.SATFINITE.E4M3.F32.PACK_AB_MERGE_C R190, R57, R56, R190 ;  /* 0x0000003839be723e */ /* 0x000fe400048070be */
[----:B------:R-:W-:Y:S02]  /*6530*/  F2FP.SATFINITE.E4M3.F32.PACK_AB_MERGE_C R191, R61, R60, R182 ;  /* 0x0000003c3dbf723e */ /* 0x000fe400048070b6 */
[----:B------:R-:W-:Y:S03]  /*6540*/  IADD3 R76, PT, PT, R76, 0x1, RZ ;  /* 0x000000014c4c7810 */ /* 0x000fe60007ffe0ff */
[----:B------:R1:W-:Y:S01]  /*6550*/  STS.128 [R176+0x2030], R188 ;  /* 0x002030bcb0007388 */ /* 0x0003e20000000c00 */
[----:B------:R-:W-:Y:S01]  /*6560*/  @!PT LDS RZ, [RZ] ;  /* 0x00000000fffff984 */ /* 0x000fe20000000800 */
[----:B------:R-:W-:Y:S01]  /*6570*/  @!PT LDS RZ, [RZ] ;  /* 0x00000000fffff984 */ /* 0x000fe20000000800 */
[----:B------:R-:W-:Y:S01]  /*6580*/  @!PT LDS RZ, [RZ] ;  /* 0x00000000fffff984 */ /* 0x000fe20000000800 */
[----:B------:R-:W-:Y:S01]  /*6590*/  @!PT LDS RZ, [RZ] ;  /* 0x00000000fffff984 */ /* 0x000fe20000000800 */
[----:B------:R3:W-:Y:S07]  /*65a0*/  MEMBAR.ALL.CTA ;  /* 0x0000000000007992 */ /* 0x0007ee0000008000 */
[----:B---3--:R-:W3:Y:S02]  /*65b0*/  FENCE.VIEW.ASYNC.S ;  /* 0x00000000000073c6 */ /* 0x008ee40000000000 */
[----:B---3--:R-:W-:Y:S06]  /*65c0*/  BAR.SYNC.DEFER_BLOCKING 0x1, 0x80 ;  /* 0x0042000000007b1d */ /* 0x008fec0000010000 */
[----:B------:R-:W-:Y:S05]  /*65d0*/  @P0 BRA `(.L_x_92) ;  /* 0x0000000000340947 */ /* 0x000fea0003800000 */
[----:B------:R-:W-:Y:S01]  /*65e0*/  UIADD3 UR12, UPT, UPT, UR43, 0x2200, URZ ;  /* 0x000022002b0c7890 */ /* 0x000fe2000fffe0ff */
[----:B------:R-:W-:Y:S01]  /*65f0*/  R2UR UR9, R155 ;  /* 0x000000009b0972ca */ /* 0x000fe200000e0000 */
[----:B------:R-:W-:Y:S01]  /*6600*/  UIADD3 UR10, UP0, UPT, UR46, 0x680, URZ ;  /* 0x000006802e0a7890 */ /* 0x000fe2000ff1e0ff */
[----:B------:R-:W-:Y:S01]  /*6610*/  R2UR UR8, R165 ;  /* 0x00000000a50872ca */ /* 0x000fe200000e0000 */
[----:B------:R-:W-:Y:S02]  /*6620*/  UMOV UR7, UR36 ;  /* 0x0000002400077c82 */ /* 0x000fe40008000000 */
[----:B------:R-:W-:Y:S01]  /*6630*/  IMAD.U32 R179, RZ, RZ, UR12 ;  /* 0x0000000cffb37e24 */ /* 0x000fe2000f8e00ff */
[----:B------:R-:W-:Y:S04]  /*6640*/  UIADD3.X UR11, UPT, UPT, URZ, UR47, URZ, UP0, !UPT ;  /* 0x0000002fff0b7290 */ /* 0x000fe800087fe4ff */
[----:B------:R-:W-:Y:S03]  /*6650*/  R2UR UR4, R179 ;  /* 0x00000000b30472ca */ /* 0x000fe600000e0000 */
[----:B------:R-:W-:Y:S02]  /*6660*/  USHF.L.U32 UR5, UR9, 0x6, URZ ;  /* 0x0000000609057899 */ /* 0x000fe400080006ff */
[----:B------:R-:W-:Y:S09]  /*6670*/  USHF.L.U32 UR6, UR8, 0x7, URZ ;  /* 0x0000000708067899 */ /* 0x000ff200080006ff */
[----:B------:R3:W-:Y:S01]  /*6680*/  UTMASTG.3D [UR4], [UR10] ;  /* 0x000000040a0073b5 */ /* 0x0007e20008010000 */
[----:B------:R0:W-:Y:S01]  /*6690*/  UTMACMDFLUSH ;  /* 0x00000000000079b7 */ /* 0x0001e20000000000 */
[----:B---3--:R-:W-:Y:S04]  /*66a0*/  DEPBAR.LE SB0, 0x0 ;  /* 0x000080000000791a */ /* 0x008fe80000000000 */
.L_x_92:
[----:B------:R-:W-:Y:S05]  /*66b0*/  BSYNC.RECONVERGENT B0 ;  /* 0x0000000000007941 */ /* 0x000fea0003800200 */
.L_x_91:
[----:B------:R-:W-:Y:S01]  /*66c0*/  BAR.SYNC.DEFER_BLOCKING 0x1, 0x80 ;  /* 0x0042000000007b1d */ /* 0x000fe20000010000 */
[----:B------:R-:W-:Y:S01]  /*66d0*/  ISETP.NE.AND P2, PT, R180, RZ, PT ;  /* 0x000000ffb400720c */ /* 0x000fe20003f45270 */
[----:B------:R-:W-:Y:S01]  /*66e0*/  IMAD.IADD R155, R75, 0x1, R143 ;  /* 0x000000014b9b7824 */ /* 0x000fe200078e028f */
[----:B------:R-:W-:Y:S01]  /*66f0*/  ISETP.NE.AND P0, PT, R181, 0x2, PT ;  /* 0x00000002b500780c */ /* 0x000fe20003f05270 */
[----:B------:R-:W-:Y:S01]  /*6700*/  IMAD.IADD R165, R77, 0x1, R154 ;  /* 0x000000014da57824 */ /* 0x000fe200078e029a */
[----:B------:R-:W-:Y:S02]  /*6710*/  ISETP.NE.AND P1, PT, R76, 0x4, PT ;  /* 0x000000044c00780c */ /* 0x000fe40003f25270 */
[----:B------:R-:W-:Y:S02]  /*6720*/  SEL R3, RZ, 0x1, P0 ;  /* 0x00000001ff037807 */ /* 0x000fe40000000000 */
[----:B------:R-:W-:Y:S02]  /*6730*/  SEL R0, RZ, 0x1, P1 ;  /* 0x00000001ff007807 */ /* 0x000fe40000800000 */
[----:B------:R-:W-:Y:S02]  /*6740*/  LOP3.LUT R174, R174, R3, RZ, 0x3c, !PT ;  /* 0x00000003aeae7212 */ /* 0x000fe400078e3cff */
[----:B------:R-:W-:Y:S02]  /*6750*/  LOP3.LUT R175, R175, R0, RZ, 0x3c, !PT ;  /* 0x00000000afaf7212 */ /* 0x000fe400078e3cff */
[----:B------:R-:W-:Y:S02]  /*6760*/  @P2 R2UR UR36, R171 ;  /* 0x00000000ab2422ca */ /* 0x000fe400000e0000 */
[----:B------:R-:W-:Y:S02]  /*6770*/  SEL R181, R181, RZ, P0 ;  /* 0x000000ffb5b57207 */ /* 0x000fe40000000000 */
[----:B------:R-:W-:Y:S01]  /*6780*/  SEL R76, R76, RZ, P1 ;  /* 0x000000ff4c4c7207 */ /* 0x000fe20000800000 */
[----:B------:R-:W-:Y:S10]  /*6790*/  @P2 BRA `(.L_x_93) ;  /* 0xffffffdc00702947 */ /* 0x000ff4000383ffff */
[----:B------:R-:W-:Y:S05]  /*67a0*/  EXIT ;  /* 0x000000000000794d */ /* 0x000fea0003800000 */
.L_x_19:
[----:B--2---:R2:W1:Y:S02]  /*67b0*/  SYNCS.PHASECHK.TRANS64.TRYWAIT P0, [R3+URZ+0xc0], R2 ;  /* 0x0000c002030075a7 */ /* 0x00446400080011ff */
[----:B-1----:R-:W-:Y:S05]  /*67c0*/  @!P0 NANOSLEEP.SYNCS 0x989680 ;  /* 0x009896800000895d */ /* 0x002fea0003900000 */
[----:B------:R-:W1:Y:S02]  /*67d0*/  @!P0 SYNCS.PHASECHK.TRANS64 P0, [R3+URZ+0xc0], R2 ;  /* 0x0000c002030085a7 */ /* 0x000e6400080010ff */
[----:B-1----:R-:W-:Y:S05]  /*67e0*/  @!P0 BRA `(.L_x_19) ;  /* 0xfffffffc00f08947 */ /* 0x002fea000383ffff */
[----:B------:R-:W-:Y:S05]  /*67f0*/  BRA `(.L_x_94) ;  /* 0xffffffac00587947 */ /* 0x000fea000383ffff */
.L_x_22:
[----:B-1----:R-:W-:-:S07]  /*6800*/  MOV R2, UR33 ;  /* 0x0000002100027c02 */ /* 0x002fce0008000f00 */
.L_x_95:
[----:B-1----:R1:W2:Y:S02]  /*6810*/  SYNCS.PHASECHK.TRANS64.TRYWAIT P0, [R2+URZ+0x18], R5 ;  /* 0x00001805020075a7 */ /* 0x0022a400080011ff */
[----:B--2---:R-:W-:Y:S05]  /*6820*/  @!P0 NANOSLEEP.SYNCS 0x989680 ;  /* 0x009896800000895d */ /* 0x004fea0003900000 */
[----:B------:R-:W2:Y:S02]  /*6830*/  @!P0 SYNCS.PHASECHK.TRANS64 P0, [R2+URZ+0x18], R5 ;  /* 0x00001805020085a7 */ /* 0x000ea400080010ff */
[----:B--2---:R-:W-:Y:S05]  /*6840*/  @!P0 BRA `(.L_x_95) ;  /* 0xfffffffc00f08947 */ /* 0x004fea000383ffff */
[----:B------:R-:W-:Y:S05]  /*6850*/  BRA `(.L_x_21) ;  /* 0xffffffac00a87947 */ /* 0x000fea000383ffff */
.L_x_28:
[----:B-1----:R-:W-:-:S07]  /*6860*/  MOV R2, UR17 ;  /* 0x0000001100027c02 */ /* 0x002fce0008000f00 */
.L_x_96:
[----:B-1----:R1:W2:Y:S02]  /*6870*/  SYNCS.PHASECHK.TRANS64.TRYWAIT P0, [R2+URZ+0x18], R5 ;  /* 0x00001805020075a7 */ /* 0x0022a400080011ff */
[----:B--2---:R-:W-:Y:S05]  /*6880*/  @!P0 NANOSLEEP.SYNCS 0x989680 ;  /* 0x009896800000895d */ /* 0x004fea0003900000 */
[----:B------:R-:W2:Y:S02]  /*6890*/  @!P0 SYNCS.PHASECHK.TRANS64 P0, [R2+URZ+0x18], R5 ;  /* 0x00001805020085a7 */ /* 0x000ea400080010ff */
[----:B--2---:R-:W-:Y:S05]  /*68a0*/  @!P0 BRA `(.L_x_96) ;  /* 0xfffffffc00f08947 */ /* 0x004fea000383ffff */
[----:B------:R-:W-:Y:S05]  /*68b0*/  BRA `(.L_x_27) ;  /* 0xffffffb000507947 */ /* 0x000fea000383ffff */
.L_x_32:
[----:B-1----:R1:W2:Y:S02]  /*68c0*/  SYNCS.PHASECHK.TRANS64.TRYWAIT P0, [R2+URZ+0x50], R3 ;  /* 0x00005003020075a7 */ /* 0x0022a400080011ff */
[----:B--2---:R-:W-:Y:S05]  /*68d0*/  @!P0 NANOSLEEP.SYNCS 0x989680 ;  /* 0x009896800000895d */ /* 0x004fea0003900000 */
[----:B------:R-:W2:Y:S02]  /*68e0*/  @!P0 SYNCS.PHASECHK.TRANS64 P0, [R2+URZ+0x50], R3 ;  /* 0x00005003020085a7 */ /* 0x000ea400080010ff */
[----:B--2---:R-:W-:Y:S05]  /*68f0*/  @!P0 BRA `(.L_x_32) ;  /* 0xfffffffc00f08947 */ /* 0x004fea000383ffff */
[----:B------:R-:W-:Y:S05]  /*6900*/  BRA `(.L_x_97) ;  /* 0xffffffb000e07947 */ /* 0x000fea000383ffff */
.L_x_36:
[----:B----4-:R-:W-:-:S07]  /*6910*/  MOV R0, UR5 ;  /* 0x0000000500007c02 */ /* 0x010fce0008000f00 */
.L_x_98:
[----:B-1----:R1:W2:Y:S02]  /*6920*/  SYNCS.PHASECHK.TRANS64.TRYWAIT P0, [R0+URZ], R3 ;  /* 0x00000003000075a7 */ /* 0x0022a400080011ff */
[----:B--2---:R-:W-:Y:S05]  /*6930*/  @!P0 NANOSLEEP.SYNCS 0x989680 ;  /* 0x009896800000895d */ /* 0x004fea0003900000 */
[----:B------:R-:W2:Y:S02]  /*6940*/  @!P0 SYNCS.PHASECHK.TRANS64 P0, [R0+URZ], R3 ;  /* 0x00000003000085a7 */ /* 0x000ea400080010ff */
[----:B--2---:R-:W-:Y:S05]  /*6950*/  @!P0 BRA `(.L_x_98) ;  /* 0xfffffffc00f08947 */ /* 0x004fea000383ffff */
[----:B------:R-:W-:Y:S05]  /*6960*/  BRA `(.L_x_99) ;  /* 0xffffffb800507947 */ /* 0x000fea000383ffff */
.L_x_37:
[----:B----4-:R-:W-:-:S07]  /*6970*/  MOV R0, UR5 ;  /* 0x0000000500007c02 */ /* 0x010fce0008000f00 */
.L_x_100:
[----:B-1----:R1:W2:Y:S02]  /*6980*/  SYNCS.PHASECHK.TRANS64.TRYWAIT P0, [R0+URZ], R3 ;  /* 0x00000003000075a7 */ /* 0x0022a400080011ff */
[----:B--2---:R-:W-:Y:S05]  /*6990*/  @!P0 NANOSLEEP.SYNCS 0x989680 ;  /* 0x009896800000895d */ /* 0x004fea0003900000 */
[----:B------:R-:W2:Y:S02]  /*69a0*/  @!P0 SYNCS.PHASECHK.TRANS64 P0, [R0+URZ], R3 ;  /* 0x00000003000085a7 */ /* 0x000ea400080010ff */
[----:B--2---:R-:W-:Y:S05]  /*69b0*/  @!P0 BRA `(.L_x_100) ;  /* 0xfffffffc00f08947 */ /* 0x004fea000383ffff */
[----:B------:R-:W-:Y:S05]  /*69c0*/  BRA `(.L_x_101) ;  /* 0xffffffb8005c7947 */ /* 0x000fea000383ffff */
.L_x_40:
[----:B-1----:R1:W2:Y:S02]  /*69d0*/  SYNCS.PHASECHK.TRANS64.TRYWAIT P0, [R0+URZ+0xb0], R5 ;  /* 0x0000b005000075a7 */ /* 0x0022a400080011ff */
[----:B--2---:R-:W-:Y:S05]  /*69e0*/  @!P0 NANOSLEEP.SYNCS 0x989680 ;  /* 0x009896800000895d */ /* 0x004fea0003900000 */
[----:B------:R-:W2:Y:S02]  /*69f0*/  @!P0 SYNCS.PHASECHK.TRANS64 P0, [R0+URZ+0xb0], R5 ;  /* 0x0000b005000085a7 */ /* 0x000ea400080010ff */
[----:B--2---:R-:W-:Y:S05]  /*6a00*/  @!P0 BRA `(.L_x_40) ;  /* 0xfffffffc00f08947 */ /* 0x004fea000383ffff */
[----:B------:R-:W-:Y:S05]  /*6a10*/  BRA `(.L_x_102) ;  /* 0xffffffb800b87947 */ /* 0x000fea000383ffff */
.L_x_41:
[----:B------:R-:W-:-:S07]  /*6a20*/  MOV R0, UR5 ;  /* 0x0000000500007c02 */ /* 0x000fce0008000f00 */
.L_x_103:
[----:B-1----:R1:W2:Y:S02]  /*6a30*/  SYNCS.PHASECHK.TRANS64.TRYWAIT P0, [R0+URZ+0x60], R5 ;  /* 0x00006005000075a7 */ /* 0x0022a400080011ff */
[----:B--2---:R-:W-:Y:S05]  /*6a40*/  @!P0 NANOSLEEP.SYNCS 0x989680 ;  /* 0x009896800000895d */ /* 0x004fea0003900000 */
[----:B------:R-:W2:Y:S02]  /*6a50*/  @!P0 SYNCS.PHASECHK.TRANS64 P0, [R0+URZ+0x60], R5 ;  /* 0x00006005000085a7 */ /* 0x000ea400080010ff */
[----:B--2---:R-:W-:Y:S05]  /*6a60*/  @!P0 BRA `(.L_x_103) ;  /* 0xfffffffc00f08947 */ /* 0x004fea000383ffff */
[----:B------:R-:W-:Y:S05]  /*6a70*/  BRA `(.L_x_104) ;  /* 0xffffffb800c87947 */ /* 0x000fea000383ffff */
.L_x_42:
[----:B-1----:R1:W2:Y:S02]  /*6a80*/  SYNCS.PHASECHK.TRANS64.TRYWAIT P1, [R0+URZ+0x50], R5 ;  /* 0x00005005000075a7 */ /* 0x0022a400080211ff */
[----:B--2---:R-:W-:Y:S05]  /*6a90*/  @!P1 NANOSLEEP.SYNCS 0x989680 ;  /* 0x009896800000995d */ /* 0x004fea0003900000 */
[----:B------:R-:W2:Y:S02]  /*6aa0*/  @!P1 SYNCS.PHASECHK.TRANS64 P1, [R0+URZ+0x50], R5 ;  /* 0x00005005000095a7 */ /* 0x000ea400080210ff */
[----:B--2---:R-:W-:Y:S05]  /*6ab0*/  @!P1 BRA `(.L_x_42) ;  /* 0xfffffffc00f09947 */ /* 0x004fea000383ffff */
[----:B------:R-:W-:Y:S05]  /*6ac0*/  BRA `(.L_x_105) ;  /* 0xffffffb800f87947 */ /* 0x000fea000383ffff */
.L_x_45:
[----:B------:R-:W-:-:S07]  /*6ad0*/  MOV R0, UR5 ;  /* 0x0000000500007c02 */ /* 0x000fce0008000f00 */
.L_x_106:
[----:B-1----:R1:W2:Y:S02]  /*6ae0*/  SYNCS.PHASECHK.TRANS64.TRYWAIT P0, [R0+URZ+0x60], R3 ;  /* 0x00006003000075a7 */ /* 0x0022a400080011ff */
[----:B--2---:R-:W-:Y:S05]  /*6af0*/  @!P0 NANOSLEEP.SYNCS 0x989680 ;  /* 0x009896800000895d */ /* 0x004fea0003900000 */
[----:B------:R-:W2:Y:S02]  /*6b00*/  @!P0 SYNCS.PHASECHK.TRANS64 P0, [R0+URZ+0x60], R3 ;  /* 0x00006003000085a7 */ /* 0x000ea400080010ff */
[----:B--2---:R-:W-:Y:S05]  /*6b10*/  @!P0 BRA `(.L_x_106) ;  /* 0xfffffffc00f08947 */ /* 0x004fea000383ffff */
[----:B------:R-:W-:Y:S05]  /*6b20*/  BRA `(.L_x_44) ;  /* 0xffffffbc004c7947 */ /* 0x000fea000383ffff */
.L_x_52:
[----:B-1----:R1:W2:Y:S02]  /*6b30*/  SYNCS.PHASECHK.TRANS64.TRYWAIT P1, [R0+URZ+0x50], R5 ;  /* 0x00005005000075a7 */ /* 0x0022a400080211ff */
[----:B--2---:R-:W-:Y:S05]  /*6b40*/  @!P1 NANOSLEEP.SYNCS 0x989680 ;  /* 0x009896800000995d */ /* 0x004fea0003900000 */
[----:B------:R-:W2:Y:S02]  /*6b50*/  @!P1 SYNCS.PHASECHK.TRANS64 P1, [R0+URZ+0x50], R5 ;  /* 0x00005005000095a7 */ /* 0x000ea400080210ff */
[----:B--2---:R-:W-:Y:S05]  /*6b60*/  @!P1 BRA `(.L_x_52) ;  /* 0xfffffffc00f09947 */ /* 0x004fea000383ffff */
[----:B------:R-:W-:Y:S05]  /*6b70*/  BRA `(.L_x_107) ;  /* 0xffffffc000ac7947 */ /* 0x000fea000383ffff */
.L_x_53:
[----:B------:R-:W-:-:S07]  /*6b80*/  MOV R3, UR8 ;  /* 0x0000000800037c02 */ /* 0x000fce0008000f00 */
.L_x_108:
[----:B-1----:R1:W2:Y:S02]  /*6b90*/  SYNCS.PHASECHK.TRANS64.TRYWAIT P0, [R3+URZ+0x90], R0 ;  /* 0x00009000030075a7 */ /* 0x0022a400080011ff */
[----:B--2---:R-:W-:Y:S05]  /*6ba0*/  @!P0 NANOSLEEP.SYNCS 0x989680 ;  /* 0x009896800000895d */ /* 0x004fea0003900000 */
[----:B------:R-:W2:Y:S02]  /*6bb0*/  @!P0 SYNCS.PHASECHK.TRANS64 P0, [R3+URZ+0x90], R0 ;  /* 0x00009000030085a7 */ /* 0x000ea400080010ff */
[----:B--2---:R-:W-:Y:S05]  /*6bc0*/  @!P0 BRA `(.L_x_108) ;  /* 0xfffffffc00f08947 */ /* 0x004fea000383ffff */
[----:B------:R-:W-:Y:S05]  /*6bd0*/  BRA `(.L_x_109) ;  /* 0xffffffc000e47947 */ /* 0x000fea000383ffff */
.L_x_56:
[----:B------:R-:W-:Y:S07]  /*6be0*/  MOV R0, UR7 ;  /* 0x0000000700007c02 */ /* 0x000fee0008000f00 */
.L_x_110:
[----:B-1----:R1:W2:Y:S02]  /*6bf0*/  SYNCS.PHASECHK.TRANS64.TRYWAIT P0, [R0+URZ], R3 ;  /* 0x00000003000075a7 */ /* 0x0022a400080011ff */
[----:B--2---:R-:W-:Y:S05]  /*6c00*/  @!P0 NANOSLEEP.SYNCS 0x989680 ;  /* 0x009896800000895d */ /* 0x004fea0003900000 */
[----:B------:R-:W2:Y:S02]  /*6c10*/  @!P0 SYNCS.PHASECHK.TRANS64 P0, [R0+URZ], R3 ;  /* 0x00000003000085a7 */ /* 0x000ea400080010ff */
[----:B--2---:R-:W-:Y:S05]  /*6c20*/  @!P0 BRA `(.L_x_110) ;  /* 0xfffffffc00f08947 */ /* 0x004fea000383ffff */
[----:B------:R-:W-:Y:S05]  /*6c30*/  BRA `(.L_x_55) ;  /* 0xffffffc400007947 */ /* 0x000fea000383ffff */
.L_x_59:
[----:B------:R-:W-:-:S07]  /*6c40*/  MOV R0, UR5 ;  /* 0x0000000500007c02 */ /* 0x000fce0008000f00 */
.L_x_111:
[----:B--2---:R2:W3:Y:S02]  /*6c50*/  SYNCS.PHASECHK.TRANS64.TRYWAIT P0, [R0+URZ], R3 ;  /* 0x00000003000075a7 */ /* 0x0044e400080011ff */
[----:B---3--:R-:W-:Y:S05]  /*6c60*/  @!P0 NANOSLEEP.SYNCS 0x989680 ;  /* 0x009896800000895d */ /* 0x008fea0003900000 */
[----:B------:R-:W3:Y:S02]  /*6c70*/  @!P0 SYNCS.PHASECHK.TRANS64 P0, [R0+URZ], R3 ;  /* 0x00000003000085a7 */ /* 0x000ee400080010ff */
[----:B---3--:R-:W-:Y:S05]  /*6c80*/  @!P0 BRA `(.L_x_111) ;  /* 0xfffffffc00f08947 */ /* 0x008fea000383ffff */
[----:B------:R-:W-:Y:S05]  /*6c90*/  BRA `(.L_x_112) ;  /* 0xffffffc400b47947 */ /* 0x000fea000383ffff */
.L_x_60:
[----:B------:R-:W-:-:S07]  /*6ca0*/  MOV R0, UR5 ;  /* 0x0000000500007c02 */ /* 0x000fce0008000f00 */
.L_x_113:
[----:B-1----:R1:W2:Y:S02]  /*6cb0*/  SYNCS.PHASECHK.TRANS64.TRYWAIT P0, [R0+URZ], R3 ;  /* 0x00000003000075a7 */ /* 0x0022a400080011ff */
[----:B--2---:R-:W-:Y:S05]  /*6cc0*/  @!P0 NANOSLEEP.SYNCS 0x989680 ;  /* 0x009896800000895d */ /* 0x004fea0003900000 */
[----:B------:R-:W2:Y:S02]  /*6cd0*/  @!P0 SYNCS.PHASECHK.TRANS64 P0, [R0+URZ], R3 ;  /* 0x00000003000085a7 */ /* 0x000ea400080010ff */
[----:B--2---:R-:W-:Y:S05]  /*6ce0*/  @!P0 BRA `(.L_x_113) ;  /* 0xfffffffc00f08947 */ /* 0x004fea000383ffff */
[----:B------:R-:W-:Y:S05]  /*6cf0*/  BRA `(.L_x_114) ;  /* 0xffffffc400c07947 */ /* 0x000fea000383ffff */
.L_x_61:
[----:B------:R-:W-:-:S07]  /*6d00*/  MOV R0, UR5 ;  /* 0x0000000500007c02 */ /* 0x000fce0008000f00 */
.L_x_115:
[----:B-1----:R1:W2:Y:S02]  /*6d10*/  SYNCS.PHASECHK.TRANS64.TRYWAIT P0, [R0+URZ], R3 ;  /* 0x00000003000075a7 */ /* 0x0022a400080011ff */
[----:B--2---:R-:W-:Y:S05]  /*6d20*/  @!P0 NANOSLEEP.SYNCS 0x989680 ;  /* 0x009896800000895d */ /* 0x004fea0003900000 */
[----:B------:R-:W2:Y:S02]  /*6d30*/  @!P0 SYNCS.PHASECHK.TRANS64 P0, [R0+URZ], R3 ;  /* 0x00000003000085a7 */ /* 0x000ea400080010ff */
[----:B--2---:R-:W-:Y:S05]  /*6d40*/  @!P0 BRA `(.L_x_115) ;  /* 0xfffffffc00f08947 */ /* 0x004fea000383ffff */
[----:B------:R-:W-:Y:S05]  /*6d50*/  BRA `(.L_x_116) ;  /* 0xffffffc400cc7947 */ /* 0x000fea000383ffff */
.L_x_62:
[----:B------:R-:W-:-:S07]  /*6d60*/  MOV R0, UR7 ;  /* 0x0000000700007c02 */ /* 0x000fce0008000f00 */
.L_x_117:
[----:B-1----:R1:W2:Y:S02]  /*6d70*/  SYNCS.PHASECHK.TRANS64.TRYWAIT P0, [R0+URZ], R3 ;  /* 0x00000003000075a7 */ /* 0x0022a400080011ff */
[----:B--2---:R-:W-:Y:S05]  /*6d80*/  @!P0 NANOSLEEP.SYNCS 0x989680 ;  /* 0x009896800000895d */ /* 0x004fea0003900000 */
[----:B------:R-:W2:Y:S02]  /*6d90*/  @!P0 SYNCS.PHASECHK.TRANS64 P0, [R0+URZ], R3 ;  /* 0x00000003000085a7 */ /* 0x000ea400080010ff */
[----:B--2---:R-:W-:Y:S05]  /*6da0*/  @!P0 BRA `(.L_x_117) ;  /* 0xfffffffc00f08947 */ /* 0x004fea000383ffff */
[----:B------:R-:W-:Y:S05]  /*6db0*/  BRA `(.L_x_118) ;  /* 0xffffffc400d87947 */ /* 0x000fea000383ffff */
.L_x_67:
[----:B---3--:R3:W1:Y:S02]  /*6dc0*/  SYNCS.PHASECHK.TRANS64.TRYWAIT P0, [R0+URZ+0x50], R3 ;  /* 0x00005003000075a7 */ /* 0x00866400080011ff */
[----:B-1----:R-:W-:Y:S05]  /*6dd0*/  @!P0 NANOSLEEP.SYNCS 0x989680 ;  /* 0x009896800000895d */ /* 0x002fea0003900000 */
[----:B------:R-:W1:Y:S02]  /*6de0*/  @!P0 SYNCS.PHASECHK.TRANS64 P0, [R0+URZ+0x50], R3 ;  /* 0x00005003000085a7 */ /* 0x000e6400080010ff */
[----:B-1----:R-:W-:Y:S05]  /*6df0*/  @!P0 BRA `(.L_x_67) ;  /* 0xfffffffc00f08947 */ /* 0x002fea000383ffff */
[----:B------:R-:W-:Y:S05]  /*6e00*/  BRA `(.L_x_119) ;  /* 0xffffffc800d47947 */ /* 0x000fea000383ffff */
.L_x_70:
[----:B------:R-:W-:Y:S07]  /*6e10*/  MOV R0, UR6 ;  /* 0x0000000600007c02 */ /* 0x000fee0008000f00 */
.L_x_120:
[----:B-1----:R1:W3:Y:S02]  /*6e20*/  SYNCS.PHASECHK.TRANS64.TRYWAIT P0, [R0+URZ+0x48], R3 ;  /* 0x00004803000075a7 */ /* 0x0022e400080011ff */
[----:B---3--:R-:W-:Y:S05]  /*6e30*/  @!P0 NANOSLEEP.SYNCS 0x989680 ;  /* 0x009896800000895d */ /* 0x008fea0003900000 */
[----:B------:R-:W3:Y:S02]  /*6e40*/  @!P0 SYNCS.PHASECHK.TRANS64 P0, [R0+URZ+0x48], R3 ;  /* 0x00004803000085a7 */ /* 0x000ee400080010ff */
[----:B---3--:R-:W-:Y:S05]  /*6e50*/  @!P0 BRA `(.L_x_120) ;  /* 0xfffffffc00f08947 */ /* 0x008fea000383ffff */
[----:B------:R-:W-:Y:S05]  /*6e60*/  BRA `(.L_x_69) ;  /* 0xffffffcc00c07947 */ /* 0x000fea000383ffff */
.L_x_73:
[----:B------:R-:W-:Y:S07]  /*6e70*/  MOV R3, UR6 ;  /* 0x0000000600037c02 */ /* 0x000fee0008000f00 */
.L_x_121:
[----:B-1----:R1:W2:Y:S02]  /*6e80*/  SYNCS.PHASECHK.TRANS64.TRYWAIT P2, [R3+URZ+0x38], R26 ;  /* 0x0000381a030075a7 */ /* 0x0022a400080411ff */
[----:B--2---:R-:W-:Y:S05]  /*6e90*/  @!P2 NANOSLEEP.SYNCS 0x989680 ;  /* 0x009896800000a95d */ /* 0x004fea0003900000 */
[----:B------:R-:W2:Y:S02]  /*6ea0*/  @!P2 SYNCS.PHASECHK.TRANS64 P2, [R3+URZ+0x38], R26 ;  /* 0x0000381a0300a5a7 */ /* 0x000ea400080410ff */
[----:B--2---:R-:W-:Y:S05]  /*6eb0*/  @!P2 BRA `(.L_x_121) ;  /* 0xfffffffc00f0a947 */ /* 0x004fea000383ffff */
[----:B------:R-:W-:Y:S05]  /*6ec0*/  BRA `(.L_x_122) ;  /* 0xffffffd000547947 */ /* 0x000fea000383ffff */
.L_x_76:
[----:B--2---:R2:W4:Y:S02]  /*6ed0*/  SYNCS.PHASECHK.TRANS64.TRYWAIT P0, [R0+URZ+0x50], R3 ;  /* 0x00005003000075a7 */ /* 0x00452400080011ff */
[----:B----4-:R-:W-:Y:S05]  /*6ee0*/  @!P0 NANOSLEEP.SYNCS 0x989680 ;  /* 0x009896800000895d */ /* 0x010fea0003900000 */
[----:B------:R-:W4:Y:S02]  /*6ef0*/  @!P0 SYNCS.PHASECHK.TRANS64 P0, [R0+URZ+0x50], R3 ;  /* 0x00005003000085a7 */ /* 0x000f2400080010ff */
[----:B----4-:R-:W-:Y:S05]  /*6f00*/  @!P0 BRA `(.L_x_76) ;  /* 0xfffffffc00f08947 */ /* 0x010fea000383ffff */
[----:B------:R-:W-:Y:S05]  /*6f10*/  BRA `(.L_x_123) ;  /* 0xffffffd400a47947 */ /* 0x000fea000383ffff */
.L_x_87:
[----:B-1----:R-:W-:Y:S04]  /*6f20*/  MOV R0, UR43 ;  /* 0x0000002b00007c02 */ /* 0x002fe80008000f00 */
[----:B------:R1:W2:Y:S03]  /*6f30*/  SYNCS.PHASECHK.TRANS64.TRYWAIT P1, [R0+URZ+0x30], R3 ;  /* 0x00003003000075a7 */ /* 0x0002a600080211ff */
[----:B--2---:R-:W-:Y:S05]  /*6f40*/  @!P1 NANOSLEEP.SYNCS 0x989680 ;  /* 0x009896800000995d */ /* 0x004fea0003900000 */
[----:B------:R-:W2:Y:S02]  /*6f50*/  @!P1 SYNCS.PHASECHK.TRANS64 P1, [R0+URZ+0x30], R3 ;  /* 0x00003003000095a7 */ /* 0x000ea400080210ff */
[----:B--2---:R-:W-:Y:S05]  /*6f60*/  @!P1 BRA `(.L_x_87) ;  /* 0xfffffffc00ec9947 */ /* 0x004fea000383ffff */
[----:B------:R-:W-:Y:S05]  /*6f70*/  BRA `(.L_x_86) ;  /* 0xffffffe000a07947 */ /* 0x000fea000383ffff */
.L_x_89:
[----:B------:R1:W1:Y:S02]  /*6f80*/  SYNCS.PHASECHK.TRANS64.TRYWAIT P1, [R156+URZ+0x70], R5 ;  /* 0x000070059c0075a7 */ /* 0x00026400080211ff */
[----:B-1----:R-:W-:Y:S05]  /*6f90*/  @!P1 NANOSLEEP.SYNCS 0x989680 ;  /* 0x009896800000995d */ /* 0x002fea0003900000 */
[----:B------:R-:W1:Y:S02]  /*6fa0*/  @!P1 SYNCS.PHASECHK.TRANS64 P1, [R156+URZ+0x70], R5 ;  /* 0x000070059c0095a7 */ /* 0x000e6400080210ff */
[----:B-1----:R-:W-:Y:S05]  /*6fb0*/  @!P1 BRA `(.L_x_89) ;  /* 0xfffffffc00f09947 */ /* 0x002fea000383ffff */
[----:B------:R-:W-:Y:S05]  /*6fc0*/  BRA `(.L_x_88) ;  /* 0xffffffe000e47947 */ /* 0x000fea000383ffff */
        .weak           $__internal_0_$__cuda_sm10x_tcgen05_guardrail_trap_col_being_dealloced_not_returned_by_alloc
        .type           $__internal_0_$__cuda_sm10x_tcgen05_guardrail_trap_col_being_dealloced_not_returned_by_alloc,@function
        .size           $__internal_0_$__cuda_sm10x_tcgen05_guardrail_trap_col_being_dealloced_not_returned_by_alloc,($__internal_1_$__cuda_sm10x_tcgen05_guardrail_trap_phase_invalid_during_alloc - $__internal_0_$__cuda_sm10x_tcgen05_guardrail_trap_col_being_dealloced_not_returned_by_alloc)
$__internal_0_$__cuda_sm10x_tcgen05_guardrail_trap_col_being_dealloced_not_returned_by_alloc:
[----:B------:R-:W-:Y:S05]  /*6fd0*/  BPT.TRAP 0x1 ;  /* 0x000000040000795c */ /* 0x000fea0000300000 */
[----:B------:R-:W-:-:S04]  /*6fe0*/  HFMA2 R3, -RZ, RZ, 0, 0 ;  /* 0x00000000ff037431 */ /* 0x000fc800000001ff */
[----:B------:R-:W-:Y:S05]  /*6ff0*/  RET.REL.NODEC R2 `(_ZN7cutlass13device_kernelINS_4gemm6kernel13GemmUniversalIN4cute5tupleIJiiiiEEENS1_10collective13CollectiveMmaINS1_35MainloopSm100TmaUmmaWarpSpecializedILi3ELi2ELi4ENS5_IJNS4_1CILi1EEESB_SB_EEEEENS5_IJNSA_ILi128EEENSA_ILi64EEESF_EEENS_12float_e4m3_tENS5_IJlSB_lEEESH_SI_NS4_8TiledMMAINS4_8MMA_AtomIJNS4_10MMA_TraitsINS4_19SM100_MMA_F8F6F4_SSEJSH_SH_fSE_SF_NS4_17integral_constantINS4_4UMMA5MajorELSP_0EEESQ_NSN_INSO_7ScaleInELSR_0EEESS_EEEEEENS4_6LayoutISC_NS5_IJNSA_ILi0EEESW_SW_EEEEENS5_IJNS4_10UnderscoreESZ_SZ_EEEEENS4_13SM90_TMA_LOADENS4_14ComposedLayoutINS4_7SwizzleILi2ELi4ELi3EEENS4_18smem_ptr_flag_bitsILi8EEENSV_INS5_IJNSA_ILi8EEESF_EEENS5_IJSF_SB_EEEEEEEvNS4_8identityES12_S1C_vS1D_EENS_8epilogue10collective18CollectiveEpilogueINS1F_23Sm100TmaWarpSpecializedILi1ELi1ELi64ELb0ELb0EEEJSG_NS5_IJNSV_ISE_SB_EENSV_ISF_SB_EEEEESH_SI_SH_SI_NS1F_6fusion15FusionCallbacksIS1J_NS1N_17LinearCombinationISH_fSH_fLNS_15FloatRoundStyleE2EEESG_S1M_JEEENS4_5SM1004TMEM4LOAD26SM100_TMEM_LOAD_32dp32b64xES12_S1C_NS4_39AutoVectorizingCopyWithAssumedAlignmentILi128EEENS4_14SM90_TMA_STOREES1C_S1Y_S1Y_EEEvvEEEEvNT_6ParamsE) ;  /* 0xffffff9002007950 */ /* 0x000fea0003c3ffff */
        .weak           $__internal_1_$__cuda_sm10x_tcgen05_guardrail_trap_phase_invalid_during_alloc
        .type           $__internal_1_$__cuda_sm10x_tcgen05_guardrail_trap_phase_invalid_during_alloc,@function
        .size           $__internal_1_$__cuda_sm10x_tcgen05_guardrail_trap_phase_invalid_during_alloc,($__internal_2_$__cuda_sm10x_tcgen05_guardrail_trap_unallocated_columns_being_dealloced - $__internal_1_$__cuda_sm10x_tcgen05_guardrail_trap_phase_invalid_during_alloc)
$__internal_1_$__cuda_sm10x_tcgen05_guardrail_trap_phase_invalid_during_alloc:
[----:B------:R-:W-:Y:S05]  /*7000*/  BPT.TRAP 0x1 ;  /* 0x000000040000795c */ /* 0x000fea0000300000 */
[----:B------:R-:W-:-:S04]  /*7010*/  MOV R3, 0x0 ;  /* 0x0000000000037802 */ /* 0x000fc80000000f00 */
[----:B------:R-:W-:Y:S05]  /*7020*/  RET.REL.NODEC R2 `(_ZN7cutlass13device_kernelINS_4gemm6kernel13GemmUniversalIN4cute5tupleIJiiiiEEENS1_10collective13CollectiveMmaINS1_35MainloopSm100TmaUmmaWarpSpecializedILi3ELi2ELi4ENS5_IJNS4_1CILi1EEESB_SB_EEEEENS5_IJNSA_ILi128EEENSA_ILi64EEESF_EEENS_12float_e4m3_tENS5_IJlSB_lEEESH_SI_NS4_8TiledMMAINS4_8MMA_AtomIJNS4_10MMA_TraitsINS4_19SM100_MMA_F8F6F4_SSEJSH_SH_fSE_SF_NS4_17integral_constantINS4_4UMMA5MajorELSP_0EEESQ_NSN_INSO_7ScaleInELSR_0EEESS_EEEEEENS4_6LayoutISC_NS5_IJNSA_ILi0EEESW_SW_EEEEENS5_IJNS4_10UnderscoreESZ_SZ_EEEEENS4_13SM90_TMA_LOADENS4_14ComposedLayoutINS4_7SwizzleILi2ELi4ELi3EEENS4_18smem_ptr_flag_bitsILi8EEENSV_INS5_IJNSA_ILi8EEESF_EEENS5_IJSF_SB_EEEEEEEvNS4_8identityES12_S1C_vS1D_EENS_8epilogue10collective18CollectiveEpilogueINS1F_23Sm100TmaWarpSpecializedILi1ELi1ELi64ELb0ELb0EEEJSG_NS5_IJNSV_ISE_SB_EENSV_ISF_SB_EEEEESH_SI_SH_SI_NS1F_6fusion15FusionCallbacksIS1J_NS1N_17LinearCombinationISH_fSH_fLNS_15FloatRoundStyleE2EEESG_S1M_JEEENS4_5SM1004TMEM4LOAD26SM100_TMEM_LOAD_32dp32b64xES12_S1C_NS4_39AutoVectorizingCopyWithAssumedAlignmentILi128EEENS4_14SM90_TMA_STOREES1C_S1Y_S1Y_EEEvvEEEEvNT_6ParamsE) ;  /* 0xffffff8c02f47950 */ /* 0x000fea0003c3ffff */
        .weak           $__internal_2_$__cuda_sm10x_tcgen05_guardrail_trap_unallocated_columns_being_dealloced
        .type           $__internal_2_$__cuda_sm10x_tcgen05_guardrail_trap_unallocated_columns_being_dealloced,@function
        .size           $__internal_2_$__cuda_sm10x_tcgen05_guardrail_trap_unallocated_columns_being_dealloced,(.L_x_125 - $__internal_2_$__cuda_sm10x_tcgen05_guardrail_trap_unallocated_columns_being_dealloced)
$__internal_2_$__cuda_sm10x_tcgen05_guardrail_trap_unallocated_columns_being_dealloced:
[----:B------:R-:W-:Y:S05]  /*7030*/  BPT.TRAP 0x1 ;  /* 0x000000040000795c */ /* 0x000fea0000300000 */
[----:B------:R-:W-:-:S04]  /*7040*/  HFMA2 R3, -RZ, RZ, 0, 0 ;  /* 0x00000000ff037431 */ /* 0x000fc800000001ff */
[----:B------:R-:W-:Y:S05]  /*7050*/  RET.REL.NODEC R2 `(_ZN7cutlass13device_kernelINS_4gemm6kernel13GemmUniversalIN4cute5tupleIJiiiiEEENS1_10collective13CollectiveMmaINS1_35MainloopSm100TmaUmmaWarpSpecializedILi3ELi2ELi4ENS5_IJNS4_1CILi1EEESB_SB_EEEEENS5_IJNSA_ILi128EEENSA_ILi64EEESF_EEENS_12float_e4m3_tENS5_IJlSB_lEEESH_SI_NS4_8TiledMMAINS4_8MMA_AtomIJNS4_10MMA_TraitsINS4_19SM100_MMA_F8F6F4_SSEJSH_SH_fSE_SF_NS4_17integral_constantINS4_4UMMA5MajorELSP_0EEESQ_NSN_INSO_7ScaleInELSR_0EEESS_EEEEEENS4_6LayoutISC_NS5_IJNSA_ILi0EEESW_SW_EEEEENS5_IJNS4_10UnderscoreESZ_SZ_EEEEENS4_13SM90_TMA_LOADENS4_14ComposedLayoutINS4_7SwizzleILi2ELi4ELi3EEENS4_18smem_ptr_flag_bitsILi8EEENSV_INS5_IJNSA_ILi8EEESF_EEENS5_IJSF_SB_EEEEEEEvNS4_8identityES12_S1C_vS1D_EENS_8epilogue10collective18CollectiveEpilogueINS1F_23Sm100TmaWarpSpecializedILi1ELi1ELi64ELb0ELb0EEEJSG_NS5_IJNSV_ISE_SB_EENSV_ISF_SB_EEEEESH_SI_SH_SI_NS1F_6fusion15FusionCallbacksIS1J_NS1N_17LinearCombinationISH_fSH_fLNS_15FloatRoundStyleE2EEESG_S1M_JEEENS4_5SM1004TMEM4LOAD26SM100_TMEM_LOAD_32dp32b64xES12_S1C_NS4_39AutoVectorizingCopyWithAssumedAlignmentILi128EEENS4_14SM90_TMA_STOREES1C_S1Y_S1Y_EEEvvEEEEvNT_6ParamsE) ;  /* 0xffffff8c02e87950 */ /* 0x000fea0003c3ffff */
.L_x_124:
[----:B------:R-:W-:-:S00]  /*7060*/  BRA `(.L_x_124) ;  /* 0xfffffffc00fc7947 */ /* 0x000fc0000383ffff */
[----:B------:R-:W-:-:S00]  /*7070*/  NOP ;  /* 0x0000000000007918 */ /* 0x000fc00000000000 */
        /* <DEDUP_REMOVED lines=8> */
.L_x_125:


//--------------------- .nv.global.init           --------------------------
	.section	.nv.global.init,"aw",@progbits
.nv.global.init:
	.type		$str$27,@object
	.size		$str$27,($str$28 - $str$27)
$str$27:
        /*0000*/ 	.byte	0x28, 0x61, 0x64, 0x64, 0x72, 0x65, 0x73, 0x73, 0x20, 0x26, 0x20, 0x6d, 0x61, 0x73, 0x6b, 0x29
        /*0010*/ 	.byte	0x20, 0x3d, 0x3d, 0x20, 0x30, 0x00
	.type		$str$28,@object
	.size		$str$28,($str$26 - $str$28)
$str$28:
        /*0016*/ 	.byte	0x2f, 0x74, 0x6d, 0x70, 0x2f, 0x63, 0x75, 0x74, 0x6c, 0x61, 0x73, 0x73, 0x5f, 0x73, 0x77, 0x65
        /*0026*/ 	.byte	0x65, 0x70, 0x5f, 0x73, 0x72, 0x63, 0x2f, 0x69, 0x6e, 0x63, 0x6c, 0x75, 0x64, 0x65, 0x2f, 0x63
        /*0036*/ 	.byte	0x75, 0x74, 0x65, 0x2f, 0x70, 0x6f, 0x69, 0x6e, 0x74, 0x65, 0x72, 0x5f, 0x66, 0x6c, 0x61, 0x67
        /*0046*/ 	.byte	0x67, 0x65, 0x64, 0x2e, 0x68, 0x70, 0x70, 0x00
	.type		$str$26,@object
	.size		$str$26,($str$25 - $str$26)
$str$26:
        /*004e*/ 	.byte	0x2f, 0x74, 0x6d, 0x70, 0x2f, 0x63, 0x75, 0x74, 0x6c, 0x61, 0x73, 0x73, 0x5f, 0x73, 0x77, 0x65
        /*005e*/ 	.byte	0x65, 0x70, 0x5f, 0x73, 0x72, 0x63, 0x2f, 0x69, 0x6e, 0x63, 0x6c, 0x75, 0x64, 0x65, 0x2f, 0x63
        /*006e*/ 	.byte	0x75, 0x74, 0x65, 0x2f, 0x61, 0x74, 0x6f, 0x6d, 0x2f, 0x63, 0x6f, 0x70, 0x79, 0x5f, 0x74, 0x72
        /*007e*/ 	.byte	0x61, 0x69, 0x74, 0x73, 0x5f, 0x73, 0x6d, 0x31, 0x30, 0x30, 0x2e, 0x68, 0x70, 0x70, 0x00
	.type		$str$25,@object
	.size		$str$25,(__unnamed_1 - $str$25)
$str$25:
        /*008d*/ 	.byte	0x28, 0x28, 0x75, 0x69, 0x6e, 0x74, 0x33, 0x32, 0x5f, 0x74, 0x28, 0x74, 0x68, 0x72, 0x65, 0x61
        /*009d*/ 	.byte	0x64, 0x49, 0x64, 0x78, 0x2e, 0x78, 0x29, 0x20, 0x2f, 0x20, 0x33, 0x32, 0x29, 0x20, 0x25, 0x20
        /*00ad*/ 	.byte	0x34, 0x29, 0x20, 0x3d, 0x3d, 0x20, 0x28, 0x28, 0x28, 0x74, 0x6d, 0x65, 0x6d, 0x5f, 0x61, 0x64
        /*00bd*/ 	.byte	0x64, 0x72, 0x20, 0x3e, 0x3e, 0x20, 0x31, 0x36, 0x29, 0x20, 0x2f, 0x20, 0x33, 0x32, 0x29, 0x20
        /*00cd*/ 	.byte	0x25, 0x20, 0x34, 0x29, 0x00
	.type		__unnamed_1,@object
	.size		__unnamed_1,(__unnamed_2 - __unnamed_1)
__unnamed_1:
        /*00d2*/ 	.byte	0x61, 0x75, 0x74, 0x6f, 0x20, 0x63, 0x75, 0x74, 0x65, 0x3a, 0x3a, 0x61, 0x73, 0x5f, 0x70, 0x6f
        /* <DEDUP_REMOVED lines=24> */
        /*0262*/ 	.byte	0x43, 0x3c, 0x38, 0x31, 0x39, 0x32, 0x3e, 0x3e, 0x3e, 0x3e, 0x5d, 0x00
	.type		__unnamed_2,@object
	.size		__unnamed_2,(.L_2 - __unnamed_2)
__unnamed_2:
        /* <DEDUP_REMOVED lines=42> */
        /*050e*/ 	.byte	0x3e, 0x3e, 0x3e, 0x3e, 0x5d, 0x00
.L_2:


//--------------------- .nv.shared._ZN7cutlass13device_kernelINS_4gemm6kernel13GemmUniversalIN4cute5tupleIJiiiiEEENS1_10collective13CollectiveMmaINS1_35MainloopSm100TmaUmmaWarpSpecializedILi3ELi2ELi4ENS5_IJNS4_1CILi1EEESB_SB_EEEEENS5_IJNSA_ILi128EEENSA_ILi64EEESF_EEENS_12float_e4m3_tENS5_IJlSB_lEEESH_SI_NS4_8TiledMMAINS4_8MMA_AtomIJNS4_10MMA_TraitsINS4_19SM100_MMA_F8F6F4_SSEJSH_SH_fSE_SF_NS4_17integral_constantINS4_4UMMA5MajorELSP_0EEESQ_NSN_INSO_7ScaleInELSR_0EEESS_EEEEEENS4_6LayoutISC_NS5_IJNSA_ILi0EEESW_SW_EEEEENS5_IJNS4_10UnderscoreESZ_SZ_EEEEENS4_13SM90_TMA_LOADENS4_14ComposedLayoutINS4_7SwizzleILi2ELi4ELi3EEENS4_18smem_ptr_flag_bitsILi8EEENSV_INS5_IJNSA_ILi8EEESF_EEENS5_IJSF_SB_EEEEEEEvNS4_8identityES12_S1C_vS1D_EENS_8epilogue10collective18CollectiveEpilogueINS1F_23Sm100TmaWarpSpecializedILi1ELi1ELi64ELb0ELb0EEEJSG_NS5_IJNSV_ISE_SB_EENSV_ISF_SB_EEEEESH_SI_SH_SI_NS1F_6fusion15FusionCallbacksIS1J_NS1N_17LinearCombinationISH_fSH_fLNS_15FloatRoundStyleE2EEESG_S1M_JEEENS4_5SM1004TMEM4LOAD26SM100_TMEM_LOAD_32dp32b64xES12_S1C_NS4_39AutoVectorizingCopyWithAssumedAlignmentILi128EEENS4_14SM90_TMA_STOREES1C_S1Y_S1Y_EEEvvEEEEvNT_6ParamsE --------------------------
	.section	.nv.shared._ZN7cutlass13device_kernelINS_4gemm6kernel13GemmUniversalIN4cute5tupleIJiiiiEEENS1_10collective13CollectiveMmaINS1_35MainloopSm100TmaUmmaWarpSpecializedILi3ELi2ELi4ENS5_IJNS4_1CILi1EEESB_SB_EEEEENS5_IJNSA_ILi128EEENSA_ILi64EEESF_EEENS_12float_e4m3_tENS5_IJlSB_lEEESH_SI_NS4_8TiledMMAINS4_8MMA_AtomIJNS4_10MMA_TraitsINS4_19SM100_MMA_F8F6F4_SSEJSH_SH_fSE_SF_NS4_17integral_constantINS4_4UMMA5MajorELSP_0EEESQ_NSN_INSO_7ScaleInELSR_0EEESS_EEEEEENS4_6LayoutISC_NS5_IJNSA_ILi0EEESW_SW_EEEEENS5_IJNS4_10UnderscoreESZ_SZ_EEEEENS4_13SM90_TMA_LOADENS4_14ComposedLayoutINS4_7SwizzleILi2ELi4ELi3EEENS4_18smem_ptr_flag_bitsILi8EEENSV_INS5_IJNSA_ILi8EEESF_EEENS5_IJSF_SB_EEEEEEEvNS4_8identityES12_S1C_vS1D_EENS_8epilogue10collective18CollectiveEpilogueINS1F_23Sm100TmaWarpSpecializedILi1ELi1ELi64ELb0ELb0EEEJSG_NS5_IJNSV_ISE_SB_EENSV_ISF_SB_EEEEESH_SI_SH_SI_NS1F_6fusion15FusionCallbacksIS1J_NS1N_17LinearCombinationISH_fSH_fLNS_15FloatRoundStyleE2EEESG_S1M_JEEENS4_5SM1004TMEM4LOAD26SM100_TMEM_LOAD_32dp32b64xES12_S1C_NS4_39AutoVectorizingCopyWithAssumedAlignmentILi128EEENS4_14SM90_TMA_STOREES1C_S1Y_S1Y_EEEvvEEEEvNT_6ParamsE,"aw",@nobits
	.sectionflags	@""
	.align	16
	.zero		1024


//--------------------- .nv.shared.reserved.0     --------------------------
	.section	.nv.shared.reserved.0,"aw",@nobits
	.weak		__nv_reservedSMEM_offset_0_alias
	.size		__nv_reservedSMEM_offset_0_alias, 0, 64
	.other		__nv_reservedSMEM_offset_0_alias,@"STO_CUDA_RESERVED_SHARED STV_DEFAULT"
__nv_reservedSMEM_offset_0_alias:
	.zero		0
.nv.shared.reserved.0:
	.zero		64
	.weak		__nv_reservedSMEM_tcgen05_partition
	.type		__nv_reservedSMEM_tcgen05_partition,@object
	.size		__nv_reservedSMEM_tcgen05_partition,(.L_0 - __nv_reservedSMEM_tcgen05_partition)
__nv_reservedSMEM_tcgen05_partition:
	.zero		32
.L_0:


//--------------------- .nv.global                --------------------------
	.section	.nv.global,"aw",@nobits
.nv.global:
	.type		_ZN40_INTERNAL_af67407b_4_k_cu_0c3612e5_318184cute1_E,@object
	.size		_ZN40_INTERNAL_af67407b_4_k_cu_0c3612e5_318184cute1_E,(_ZN40_INTERNAL_af67407b_4_k_cu_0c3612e5_318184cuda3std3__45__cpo6cbeginE - _ZN40_INTERNAL_af67407b_4_k_cu_0c3612e5_318184cute1_E)
_ZN40_INTERNAL_af67407b_4_k_cu_0c3612e5_318184cute1_E:
	.zero		1
	.type		_ZN40_INTERNAL_af67407b_4_k_cu_0c3612e5_318184cuda3std3__45__cpo6cbeginE,@object
	.size		_ZN40_INTERNAL_af67407b_4_k_cu_0c3612e5_318184cuda3std3__45__cpo6cbeginE,(_ZN40_INTERNAL_af67407b_4_k_cu_0c3612e5_318184cuda3std3__48in_placeE - _ZN40_INTERNAL_af67407b_4_k_cu_0c3612e5_318184cuda3std3__45__cpo6cbeginE)
_ZN40_INTERNAL_af67407b_4_k_cu_0c3612e5_318184cuda3std3__45__cpo6cbeginE:
	.zero		1
	.type		_ZN40_INTERNAL_af67407b_4_k_cu_0c3612e5_318184cuda3std3__48in_placeE,@object
	.size		_ZN40_INTERNAL_af67407b_4_k_cu_0c3612e5_318184cuda3std3__48in_placeE,(_ZN40_INTERNAL_af67407b_4_k_cu_0c3612e5_318184cuda3std6ranges3__45__cpo9iter_moveE - _ZN40_INTERNAL_af67407b_4_k_cu_0c3612e5_318184cuda3std3__48in_placeE)
_ZN40_INTERNAL_af67407b_4_k_cu_0c3612e5_318184cuda3std3__48in_placeE:
	.zero		1
	.type		_ZN40_INTERNAL_af67407b_4_k_cu_0c3612e5_318184cuda3std6ranges3__45__cpo9iter_moveE,@object
	.size		_ZN40_INTERNAL_af67407b_4_k_cu_0c3612e5_318184cuda3std6ranges3__45__cpo9iter_moveE,(_ZN40_INTERNAL_af67407b_4_k_cu_0c3612e5_318184cuda3std3__45__cpo5beginE - _ZN40_INTERNAL_af67407b_4_k_cu_0c3612e5_318184cuda3std6ranges3__45__cpo9iter_moveE)
_ZN40_INTERNAL_af67407b_4_k_cu_0c3612e5_318184cuda3std6ranges3__45__cpo9iter_moveE:
	.zero		1
	.type		_ZN40_INTERNAL_af67407b_4_k_cu_0c3612e5_318184cuda3std3__45__cpo5beginE,@object
	.size		_ZN40_INTERNAL_af67407b_4_k_cu_0c3612e5_318184cuda3std3__45__cpo5beginE,(_ZN40_INTERNAL_af67407b_4_k_cu_0c3612e5_318184cuda3std3__442_GLOBAL__N__af67407b_4_k_cu_0c3612e5_318186ignoreE - _ZN40_INTERNAL_af67407b_4_k_cu_0c3612e5_318184cuda3std3__45__cpo5beginE)
_ZN40_INTERNAL_af67407b_4_k_cu_0c3612e5_318184cuda3std3__45__cpo5beginE:
	.zero		1
	.type		_ZN40_INTERNAL_af67407b_4_k_cu_0c3612e5_318184cuda3std3__442_GLOBAL__N__af67407b_4_k_cu_0c3612e5_318186ignoreE,@object
	.size		_ZN40_INTERNAL_af67407b_4_k_cu_0c3612e5_318184cuda3std3__442_GLOBAL__N__af67407b_4_k_cu_0c3612e5_318186ignoreE,(_ZN40_INTERNAL_af67407b_4_k_cu_0c3612e5_318184cute7productE - _ZN40_INTERNAL_af67407b_4_k_cu_0c3612e5_318184cuda3std3__442_GLOBAL__N__af67407b_4_k_cu_0c3612e5_318186ignoreE)
_ZN40_INTERNAL_af67407b_4_k_cu_0c3612e5_318184cuda3std3__442_GLOBAL__N__af67407b_4_k_cu_0c3612e5_318186ignoreE:
	.zero		1
	.type		_ZN40_INTERNAL_af67407b_4_k_cu_0c3612e5_318184cute7productE,@object
	.size		_ZN40_INTERNAL_af67407b_4_k_cu_0c3612e5_318184cute7productE,(_ZN40_INTERNAL_af67407b_4_k_cu_0c3612e5_318184cuda3std3__45__cpo3endE - _ZN40_INTERNAL_af67407b_4_k_cu_0c3612e5_318184cute7productE)
_ZN40_INTERNAL_af67407b_4_k_cu_0c3612e5_318184cute7productE:
	.zero		1
	.type		_ZN40_INTERNAL_af67407b_4_k_cu_0c3612e5_318184cuda3std3__45__cpo3endE,@object
	.size		_ZN40_INTERNAL_af67407b_4_k_cu_0c3612e5_318184cuda3std3__45__cpo3endE,(_ZN40_INTERNAL_af67407b_4_k_cu_0c3612e5_318184cuda3std3__419piecewise_constructE - _ZN40_INTERNAL_af67407b_4_k_cu_0c3612e5_318184cuda3std3__45__cpo3endE)
_ZN40_INTERNAL_af67407b_4_k_cu_0c3612e5_318184cuda3std3__45__cpo3endE:
	.zero		1
	.type		_ZN40_INTERNAL_af67407b_4_k_cu_0c3612e5_318184cuda3std3__419piecewise_constructE,@object
	.size		_ZN40_INTERNAL_af67407b_4_k_cu_0c3612e5_318184cuda3std3__419piecewise_constructE,(_ZN40_INTERNAL_af67407b_4_k_cu_0c3612e5_318184cuda3std3__45__cpo4cendE - _ZN40_INTERNAL_af67407b_4_k_cu_0c3612e5_318184cuda3std3__419piecewise_constructE)
_ZN40_INTERNAL_af67407b_4_k_cu_0c3612e5_318184cuda3std3__419piecewise_constructE:
	.zero		1
	.type		_ZN40_INTERNAL_af67407b_4_k_cu_0c3612e5_318184cuda3std3__45__cpo4cendE,@object
	.size		_ZN40_INTERNAL_af67407b_4_k_cu_0c3612e5_318184cuda3std3__45__cpo4cendE,(_ZN40_INTERNAL_af67407b_4_k_cu_0c3612e5_318184cuda3std6ranges3__45__cpo4swapE - _ZN40_INTERNAL_af67407b_4_k_cu_0c3612e5_318184cuda3std3__45__cpo4cendE)
_ZN40_INTERNAL_af67407b_4_k_cu_0c3612e5_318184cuda3std3__45__cpo4cendE:
	.zero		1
	.type		_ZN40_INTERNAL_af67407b_4_k_cu_0c3612e5_318184cuda3std6ranges3__45__cpo4swapE,@object
	.size		_ZN40_INTERNAL_af67407b_4_k_cu_0c3612e5_318184cuda3std6ranges3__45__cpo4swapE,(.L_10 - _ZN40_INTERNAL_af67407b_4_k_cu_0c3612e5_318184cuda3std6ranges3__45__cpo4swapE)
_ZN40_INTERNAL_af67407b_4_k_cu_0c3612e5_318184cuda3std6ranges3__45__cpo4swapE:
	.zero		1
.L_10:


//--------------------- .nv.constant0._ZN7cutlass13device_kernelINS_4gemm6kernel13GemmUniversalIN4cute5tupleIJiiiiEEENS1_10collective13CollectiveMmaINS1_35MainloopSm100TmaUmmaWarpSpecializedILi3ELi2ELi4ENS5_IJNS4_1CILi1EEESB_SB_EEEEENS5_IJNSA_ILi128EEENSA_ILi64EEESF_EEENS_12float_e4m3_tENS5_IJlSB_lEEESH_SI_NS4_8TiledMMAINS4_8MMA_AtomIJNS4_10MMA_TraitsINS4_19SM100_MMA_F8F6F4_SSEJSH_SH_fSE_SF_NS4_17integral_constantINS4_4UMMA5MajorELSP_0EEESQ_NSN_INSO_7ScaleInELSR_0EEESS_EEEEEENS4_6LayoutISC_NS5_IJNSA_ILi0EEESW_SW_EEEEENS5_IJNS4_10UnderscoreESZ_SZ_EEEEENS4_13SM90_TMA_LOADENS4_14ComposedLayoutINS4_7SwizzleILi2ELi4ELi3EEENS4_18smem_ptr_flag_bitsILi8EEENSV_INS5_IJNSA_ILi8EEESF_EEENS5_IJSF_SB_EEEEEEEvNS4_8identityES12_S1C_vS1D_EENS_8epilogue10collective18CollectiveEpilogueINS1F_23Sm100TmaWarpSpecializedILi1ELi1ELi64ELb0ELb0EEEJSG_NS5_IJNSV_ISE_SB_EENSV_ISF_SB_EEEEESH_SI_SH_SI_NS1F_6fusion15FusionCallbacksIS1J_NS1N_17LinearCombinationISH_fSH_fLNS_15FloatRoundStyleE2EEESG_S1M_JEEENS4_5SM1004TMEM4LOAD26SM100_TMEM_LOAD_32dp32b64xES12_S1C_NS4_39AutoVectorizingCopyWithAssumedAlignmentILi128EEENS4_14SM90_TMA_STOREES1C_S1Y_S1Y_EEEvvEEEEvNT_6ParamsE --------------------------
	.section	.nv.constant0._ZN7cutlass13device_kernelINS_4gemm6kernel13GemmUniversalIN4cute5tupleIJiiiiEEENS1_10collective13CollectiveMmaINS1_35MainloopSm100TmaUmmaWarpSpecializedILi3ELi2ELi4ENS5_IJNS4_1CILi1EEESB_SB_EEEEENS5_IJNSA_ILi128EEENSA_ILi64EEESF_EEENS_12float_e4m3_tENS5_IJlSB_lEEESH_SI_NS4_8TiledMMAINS4_8MMA_AtomIJNS4_10MMA_TraitsINS4_19SM100_MMA_F8F6F4_SSEJSH_SH_fSE_SF_NS4_17integral_constantINS4_4UMMA5MajorELSP_0EEESQ_NSN_INSO_7ScaleInELSR_0EEESS_EEEEEENS4_6LayoutISC_NS5_IJNSA_ILi0EEESW_SW_EEEEENS5_IJNS4_10UnderscoreESZ_SZ_EEEEENS4_13SM90_TMA_LOADENS4_14ComposedLayoutINS4_7SwizzleILi2ELi4ELi3EEENS4_18smem_ptr_flag_bitsILi8EEENSV_INS5_IJNSA_ILi8EEESF_EEENS5_IJSF_SB_EEEEEEEvNS4_8identityES12_S1C_vS1D_EENS_8epilogue10collective18CollectiveEpilogueINS1F_23Sm100TmaWarpSpecializedILi1ELi1ELi64ELb0ELb0EEEJSG_NS5_IJNSV_ISE_SB_EENSV_ISF_SB_EEEEESH_SI_SH_SI_NS1F_6fusion15FusionCallbacksIS1J_NS1N_17LinearCombinationISH_fSH_fLNS_15FloatRoundStyleE2EEESG_S1M_JEEENS4_5SM1004TMEM4LOAD26SM100_TMEM_LOAD_32dp32b64xES12_S1C_NS4_39AutoVectorizingCopyWithAssumedAlignmentILi128EEENS4_14SM90_TMA_STOREES1C_S1Y_S1Y_EEEvvEEEEvNT_6ParamsE,"a",@progbits
	.sectionflags	@""
	.align	4
.nv.constant0._ZN7cutlass13device_kernelINS_4gemm6kernel13GemmUniversalIN4cute5tupleIJiiiiEEENS1_10collective13CollectiveMmaINS1_35MainloopSm100TmaUmmaWarpSpecializedILi3ELi2ELi4ENS5_IJNS4_1CILi1EEESB_SB_EEEEENS5_IJNSA_ILi128EEENSA_ILi64EEESF_EEENS_12float_e4m3_tENS5_IJlSB_lEEESH_SI_NS4_8TiledMMAINS4_8MMA_AtomIJNS4_10MMA_TraitsINS4_19SM100_MMA_F8F6F4_SSEJSH_SH_fSE_SF_NS4_17integral_constantINS4_4UMMA5MajorELSP_0EEESQ_NSN_INSO_7ScaleInELSR_0EEESS_EEEEEENS4_6LayoutISC_NS5_IJNSA_ILi0EEESW_SW_EEEEENS5_IJNS4_10UnderscoreESZ_SZ_EEEEENS4_13SM90_TMA_LOADENS4_14ComposedLayoutINS4_7SwizzleILi2ELi4ELi3EEENS4_18smem_ptr_flag_bitsILi8EEENSV_INS5_IJNSA_ILi8EEESF_EEENS5_IJSF_SB_EEEEEEEvNS4_8identityES12_S1C_vS1D_EENS_8epilogue10collective18CollectiveEpilogueINS1F_23Sm100TmaWarpSpecializedILi1ELi1ELi64ELb0ELb0EEEJSG_NS5_IJNSV_ISE_SB_EENSV_ISF_SB_EEEEESH_SI_SH_SI_NS1F_6fusion15FusionCallbacksIS1J_NS1N_17LinearCombinationISH_fSH_fLNS_15FloatRoundStyleE2EEESG_S1M_JEEENS4_5SM1004TMEM4LOAD26SM100_TMEM_LOAD_32dp32b64xES12_S1C_NS4_39AutoVectorizingCopyWithAssumedAlignmentILi128EEENS4_14SM90_TMA_STOREES1C_S1Y_S1Y_EEEvvEEEEvNT_6ParamsE:
	.zero		2944


//--------------------- SYMBOLS --------------------------

	.type		.nv.reservedSmem.offset0,@object
	.size		.nv.reservedSmem.offset0,0x4
	.type		.nv.reservedSmem.cap,@object
	.size		.nv.reservedSmem.cap,0x4
	.type		__assertfail,@function
